def gluon_wgmma(
    a_ptr,
    b_ptr,
    c_ptr,
    M,
    N,
    K,
    stride_am,
    stride_bk,
    stride_cm,
    BLOCK_M: gl.constexpr,
    BLOCK_N: gl.constexpr,
    BLOCK_K: gl.constexpr,
    DTYPE: gl.constexpr,
    A_LAYOUT: gl.constexpr,
    B_LAYOUT: gl.constexpr,
    C_LAYOUT: gl.constexpr,
    B_SHAPE: gl.constexpr,
    TRANS_B: gl.constexpr,
    NUM_BUFFERS: gl.constexpr,
    NUM_WARPS: gl.constexpr,
):
    a_desc = tma.make_tensor_descriptor(
        a_ptr, [M, K], [stride_am, 1], [BLOCK_M, BLOCK_K], A_LAYOUT
    )
    b_desc = tma.make_tensor_descriptor(
        b_ptr,
        [N, K] if TRANS_B else [K, N],
        [stride_bk, 1],
        B_SHAPE,
        B_LAYOUT,
    )
    c_desc = tma.make_tensor_descriptor(
        c_ptr, [M, N], [stride_cm, 1], [BLOCK_M, BLOCK_N], C_LAYOUT
    )

    a_bufs = gl.allocate_shared_memory(
        DTYPE, [NUM_BUFFERS, BLOCK_M, BLOCK_K], A_LAYOUT
    )
    b_bufs = gl.allocate_shared_memory(DTYPE, [NUM_BUFFERS] + B_SHAPE, B_LAYOUT)

    pid_m = gl.program_id(0)
    pid_n = gl.program_id(1)
    off_m = pid_m * BLOCK_M
    off_n = pid_n * BLOCK_N

    mma_layout: gl.constexpr = pick_wgmma_layout(DTYPE, BLOCK_M, BLOCK_N, NUM_WARPS)
    acc = warpgroup_mma_init(
        gl.zeros((BLOCK_M, BLOCK_N), dtype=gl.float32, layout=mma_layout)
    )

    bars = gl.allocate_shared_memory(
        gl.int64, [NUM_BUFFERS, 1], mbarrier.MBarrierLayout()
    )
    for i in gl.static_range(NUM_BUFFERS):
        mbarrier.init(bars.index(i), count=1)
    idx = 0
    phase = 0

    for k in range(0, K, BLOCK_K):
        a = a_bufs.index(idx)
        b = b_bufs.index(idx)
        bar = bars.index(idx)
        mbarrier.expect(bar, a_desc.block_type.nbytes + b_desc.block_type.nbytes)
        tma.async_copy_global_to_shared(a_desc, [off_m, k], bar, a)
        tma.async_copy_global_to_shared(
            b_desc, [off_n, k] if TRANS_B else [k, off_n], bar, b
        )
        mbarrier.wait(bar, phase=phase)

        if TRANS_B:
            b = b.permute((1, 0))
        acc = warpgroup_mma_wait(num_outstanding=0, deps=(acc,))
        acc = warpgroup_mma(a, b, acc, is_async=True)

        idx += 1
        if idx == NUM_BUFFERS:
            idx = 0
            phase ^= 1

    acc = warpgroup_mma_wait(num_outstanding=0, deps=(acc,))
    for i in gl.static_range(NUM_BUFFERS):
        mbarrier.invalidate(bars.index(i))

    c_smem = gl.allocate_shared_memory(DTYPE, [BLOCK_M, BLOCK_N], C_LAYOUT)
    c_smem.store(acc.to(DTYPE))
    fence_async_shared()
    tma.async_copy_shared_to_global(c_desc, [off_m, off_n], c_smem)
    tma.store_wait(pendings=0)

# config = {"BLOCK_K": 64, "BLOCK_M": 128, "BLOCK_N": 64, "arch": "sm_90", "dtype": "fp16", "num_buffers": 3, "num_warps": 8, "trans_b": 0}
# arch = sm_90


// ===== COMPILED SASS (sm_90a) =====

	.target	sm_90a

	.elftype	@"ET_EXEC"


//--------------------- .note.nv.tkinfo           --------------------------
	.section	.note.nv.tkinfo,"",@"SHT_NOTE"
	.sectionflags	@"SHF_NOTE_NV_TKINFO"
	.tkinfo
        /*0018*/ 	.word	0x00000002
        /*0030*/ 	.string	""
        /*0030*/ 	.string	"ptxas"
        /*0030*/ 	.string	"Cuda compilation tools, release 13.0, V13.0.88"
        /*0030*/ 	.string	"Build cuda_13.0.r13.0/compiler.36424714_0"
        /*0030*/ 	.string	"-v  -suppress-debug-info  -lineinfo  -arch sm_90a "



//--------------------- .note.nv.cuinfo           --------------------------
	.section	.note.nv.cuinfo,"",@"SHT_NOTE"
	.sectionflags	@"SHF_NOTE_NV_CUINFO"
        /*0018*/ 	.short	0x0002
        /*001a*/ 	.short	0x005a
        /*001c*/ 	.short	0x0082
	.zero		2


//--------------------- .nv.info                  --------------------------
	.section	.nv.info,"",@"SHT_CUDA_INFO"
	.align	4


	//----- nvinfo : EIATTR_REGCOUNT
	.align		4
        /*0000*/ 	.byte	0x04, 0x2f
        /*0002*/ 	.short	(.L_1 - .L_0)
	.align		4
.L_0:
        /*0004*/ 	.word	index@(gluon_wgmma)
        /*0008*/ 	.word	0x0000003a


	//----- nvinfo : EIATTR_FRAME_SIZE
	.align		4
.L_1:
        /*000c*/ 	.byte	0x04, 0x11
        /*000e*/ 	.short	(.L_3 - .L_2)
	.align		4
.L_2:
        /*0010*/ 	.word	index@(gluon_wgmma)
        /*0014*/ 	.word	0x00000000


	//----- nvinfo : EIATTR_MIN_STACK_SIZE
	.align		4
.L_3:
        /*0018*/ 	.byte	0x04, 0x12
        /*001a*/ 	.short	(.L_5 - .L_4)
	.align		4
.L_4:
        /*001c*/ 	.word	index@(gluon_wgmma)
        /*0020*/ 	.word	0x00000000
.L_5:


//--------------------- .nv.compat                --------------------------
	.section	.nv.compat,"",@"SHT_CUDA_COMPAT_INFO"
	.align	4
        /*0000*/ 	.byte	0x02, 0x09, 0x01, 0x00, 0x02, 0x02, 0x04, 0x00, 0x02, 0x05, 0x05, 0x00, 0x03, 0x07, 0x01, 0x01
        /*0010*/ 	.byte	0x02, 0x03, 0x03, 0x00, 0x02, 0x06, 0x01, 0x00, 0x04, 0x0b, 0x08, 0x00, 0x00, 0x00, 0x00, 0x00
        /*0020*/ 	.byte	0x00, 0x00, 0x00, 0x00


//--------------------- .nv.info.gluon_wgmma      --------------------------
	.section	.nv.info.gluon_wgmma,"",@"SHT_CUDA_INFO"
	.sectionflags	@""
	.align	4


	//----- nvinfo : EIATTR_CUDA_API_VERSION
	.align		4
        /*0000*/ 	.byte	0x04, 0x37
        /*0002*/ 	.short	(.L_7 - .L_6)
.L_6:
        /*0004*/ 	.word	0x00000082


	//----- nvinfo : EIATTR_KPARAM_INFO
	.align		4
.L_7:
        /*0008*/ 	.byte	0x04, 0x17
        /*000a*/ 	.short	(.L_9 - .L_8)
.L_8:
        /*000c*/ 	.word	0x00000000
        /*0010*/ 	.short	0x000a
        /*0012*/ 	.short	0x0048
        /*0014*/ 	.byte	0x00, 0xf4, 0x21, 0x00


	//----- nvinfo : EIATTR_KPARAM_INFO
	.align		4
.L_9:
        /*0018*/ 	.byte	0x04, 0x17
        /*001a*/ 	.short	(.L_11 - .L_10)
.L_10:
        /*001c*/ 	.word	0x00000000
        /*0020*/ 	.short	0x0009
        /*0022*/ 	.short	0x0040
        /*0024*/ 	.byte	0x00, 0xf4, 0x21, 0x00


	//----- nvinfo : EIATTR_KPARAM_INFO
	.align		4
.L_11:
        /*0028*/ 	.byte	0x04, 0x17
        /*002a*/ 	.short	(.L_13 - .L_12)
.L_12:
        /*002c*/ 	.word	0x00000000
        /*0030*/ 	.short	0x0008
        /*0032*/ 	.short	0x0038
        /*0034*/ 	.byte	0x00, 0xf0, 0x21, 0x00


	//----- nvinfo : EIATTR_KPARAM_INFO
	.align		4
.L_13:
        /*0038*/ 	.byte	0x04, 0x17
        /*003a*/ 	.short	(.L_15 - .L_14)
.L_14:
        /*003c*/ 	.word	0x00000000
        /*0040*/ 	.short	0x0007
        /*0042*/ 	.short	0x0030
        /*0044*/ 	.byte	0x00, 0xf0, 0x21, 0x00


	//----- nvinfo : EIATTR_KPARAM_INFO
	.align		4
.L_15:
        /*0048*/ 	.byte	0x04, 0x17
        /*004a*/ 	.short	(.L_17 - .L_16)
.L_16:
        /*004c*/ 	.word	0x00000000
        /*0050*/ 	.short	0x0006
        /*0052*/ 	.short	0x0028
        /*0054*/ 	.byte	0x00, 0xf0, 0x21, 0x00


	//----- nvinfo : EIATTR_KPARAM_INFO
	.align		4
.L_17:
        /*0058*/ 	.byte	0x04, 0x17
        /*005a*/ 	.short	(.L_19 - .L_18)
.L_18:
        /*005c*/ 	.word	0x00000000
        /*0060*/ 	.short	0x0005
        /*0062*/ 	.short	0x0020
        /*0064*/ 	.byte	0x00, 0xf0, 0x11, 0x00


	//----- nvinfo : EIATTR_KPARAM_INFO
	.align		4
.L_19:
        /*0068*/ 	.byte	0x04, 0x17
        /*006a*/ 	.short	(.L_21 - .L_20)
.L_20:
        /*006c*/ 	.word	0x00000000
        /*0070*/ 	.short	0x0004
        /*0072*/ 	.short	0x001c
        /*0074*/ 	.byte	0x00, 0xf0, 0x11, 0x00


	//----- nvinfo : EIATTR_KPARAM_INFO
	.align		4
.L_21:
        /*0078*/ 	.byte	0x04, 0x17
        /*007a*/ 	.short	(.L_23 - .L_22)
.L_22:
        /*007c*/ 	.word	0x00000000
        /*0080*/ 	.short	0x0003
        /*0082*/ 	.short	0x0018
        /*0084*/ 	.byte	0x00, 0xf0, 0x11, 0x00


	//----- nvinfo : EIATTR_KPARAM_INFO
	.align		4
.L_23:
        /*0088*/ 	.byte	0x04, 0x17
        /*008a*/ 	.short	(.L_25 - .L_24)
.L_24:
        /*008c*/ 	.word	0x00000000
        /*0090*/ 	.short	0x0002
        /*0092*/ 	.short	0x0010
        /*0094*/ 	.byte	0x00, 0xf4, 0x21, 0x00


	//----- nvinfo : EIATTR_KPARAM_INFO
	.align		4
.L_25:
        /*0098*/ 	.byte	0x04, 0x17
        /*009a*/ 	.short	(.L_27 - .L_26)
.L_26:
        /*009c*/ 	.word	0x00000000
        /*00a0*/ 	.short	0x0001
        /*00a2*/ 	.short	0x0008
        /*00a4*/ 	.byte	0x00, 0xf4, 0x21, 0x00


	//----- nvinfo : EIATTR_KPARAM_INFO
	.align		4
.L_27:
        /*00a8*/ 	.byte	0x04, 0x17
        /*00aa*/ 	.short	(.L_29 - .L_28)
.L_28:
        /*00ac*/ 	.word	0x00000000
        /*00b0*/ 	.short	0x0000
        /*00b2*/ 	.short	0x0000
        /*00b4*/ 	.byte	0x00, 0xf4, 0x21, 0x00


	//----- nvinfo : EIATTR_SPARSE_MMA_MASK
	.align		4
.L_29:
        /*00b8*/ 	.byte	0x03, 0x50
        /*00ba*/ 	.short	0x0000


	//----- nvinfo : EIATTR_MAXREG_COUNT
	.align		4
        /*00bc*/ 	.byte	0x03, 0x1b
        /*00be*/ 	.short	0x00ff


	//----- nvinfo : EIATTR_NUM_BARRIERS
	.align		4
        /*00c0*/ 	.byte	0x02, 0x4c
        /*00c2*/ 	.byte	0x01
	.zero		1


	//----- nvinfo : EIATTR_MERCURY_ISA_VERSION
	.align		4
        /*00c4*/ 	.byte	0x03, 0x5f
        /*00c6*/ 	.short	0x0101


	//----- nvinfo : EIATTR_INT_WARP_WIDE_INSTR_OFFSETS
	.align		4
        /*00c8*/ 	.byte	0x04, 0x31
        /*00ca*/ 	.short	(.L_31 - .L_30)


	//   ....[0]....
.L_30:
        /*00cc*/ 	.word	0x00001330


	//   ....[1]....
        /*00d0*/ 	.word	0x00001350


	//   ....[2]....
        /*00d4*/ 	.word	0x00001360


	//   ....[3]....
        /*00d8*/ 	.word	0x00001440


	//   ....[4]....
        /*00dc*/ 	.word	0x00001700


	//   ....[5]....
        /*00e0*/ 	.word	0x00001710


	//   ....[6]....
        /*00e4*/ 	.word	0x00001780


	//   ....[7]....
        /*00e8*/ 	.word	0x00001790


	//   ....[8]....
        /*00ec*/ 	.word	0x00001d00


	//   ....[9]....
        /*00f0*/ 	.word	0x00001d10


	//----- nvinfo : EIATTR_COOP_GROUP_MASK_REGIDS
	.align		4
.L_31:
        /*00f4*/ 	.byte	0x04, 0x29
        /*00f6*/ 	.short	(.L_33 - .L_32)


	//   ....[0]....
.L_32:
        /*00f8*/ 	.word	0xffffffff


	//   ....[1]....
        /*00fc*/ 	.word	0xffffffff


	//   ....[2]....
        /*0100*/ 	.word	0xffffffff


	//----- nvinfo : EIATTR_COOP_GROUP_INSTR_OFFSETS
	.align		4
.L_33:
        /*0104*/ 	.byte	0x04, 0x28
        /*0106*/ 	.short	(.L_35 - .L_34)


	//   ....[0]....
.L_34:
        /*0108*/ 	.word	0x00000150


	//   ....[1]....
        /*010c*/ 	.word	0x00000720


	//   ....[2]....
        /*0110*/ 	.word	0x00000cd0


	//----- nvinfo : EIATTR_MBARRIER_INSTR_OFFSETS
	.align		4
.L_35:
        /*0114*/ 	.byte	0x04, 0x39
        /*0116*/ 	.short	(.L_37 - .L_36)


	//   ....[0]....
.L_36:
        /*0118*/ 	.word	0x000014a0
        /*011c*/ 	.word	0x000000ff
        /*0120*/ 	.word	0x00012000
        /*0124*/ 	.short	0x0100
        /*0126*/ 	.byte	0x10
	.zero		1


	//   ....[1]....
        /*0128*/ 	.word	0x000014c0
        /*012c*/ 	.word	0x000000ff
        /*0130*/ 	.word	0x00012008
        /*0134*/ 	.short	0x0100
        /*0136*/ 	.byte	0x10
	.zero		1


	//   ....[2]....
        /*0138*/ 	.word	0x000014f0
        /*013c*/ 	.word	0x000000ff
        /*0140*/ 	.word	0x00012010
        /*0144*/ 	.short	0x0100
        /*0146*/ 	.byte	0x10
	.zero		1


	//   ....[3]....
        /*0148*/ 	.word	0x00001840
        /*014c*/ 	.word	0x000000ff
        /*0150*/ 	.word	0x00012000
        /*0154*/ 	.short	0x010a
        /*0156*/ 	.byte	0x14
	.zero		1


	//   ....[4]....
        /*0158*/ 	.word	0x00001ba0
        /*015c*/ 	.word	0x000000ff
        /*0160*/ 	.word	0x00012000
        /*0164*/ 	.short	0x0108
        /*0166*/ 	.byte	0x10
	.zero		1


	//   ....[5]....
        /*0168*/ 	.word	0x00001cc0
        /*016c*/ 	.word	0x000000ff
        /*0170*/ 	.word	0x00012008
        /*0174*/ 	.short	0x0108
        /*0176*/ 	.byte	0x10
	.zero		1


	//   ....[6]....
        /*0178*/ 	.word	0x00001d40
        /*017c*/ 	.word	0x000000ff
        /*0180*/ 	.word	0x00012010
        /*0184*/ 	.short	0x0108
        /*0186*/ 	.byte	0x10
	.zero		1


	//   ....[7]....
        /*0188*/ 	.word	0x00001e10
        /*018c*/ 	.word	0x000000ff
        /*0190*/ 	.word	0x00012000
        /*0194*/ 	.short	0x010a
        /*0196*/ 	.byte	0x14
	.zero		1


	//----- nvinfo : EIATTR_NUM_MBARRIERS
	.align		4
.L_37:
        /*0198*/ 	.byte	0x03, 0x38
        /*019a*/ 	.short	0x0003


	//----- nvinfo : EIATTR_EXIT_INSTR_OFFSETS
	.align		4
        /*019c*/ 	.byte	0x04, 0x1c
        /*019e*/ 	.short	(.L_39 - .L_38)


	//   ....[0]....
.L_38:
        /*01a0*/ 	.word	0x00001e00


	//----- nvinfo : EIATTR_REQNTID
	.align		4
.L_39:
        /*01a4*/ 	.byte	0x04, 0x10
        /*01a6*/ 	.short	(.L_41 - .L_40)
.L_40:
        /*01a8*/ 	.word	0x00000100
        /*01ac*/ 	.word	0x00000001
        /*01b0*/ 	.word	0x00000001


	//----- nvinfo : EIATTR_CRS_STACK_SIZE
	.align		4
.L_41:
        /*01b4*/ 	.byte	0x04, 0x1e
        /*01b6*/ 	.short	(.L_43 - .L_42)
.L_42:
        /*01b8*/ 	.word	0x00000000


	//----- nvinfo : EIATTR_CBANK_PARAM_SIZE
	.align		4
.L_43:
        /*01bc*/ 	.byte	0x03, 0x19
        /*01be*/ 	.short	0x0050


	//----- nvinfo : EIATTR_PARAM_CBANK
	.align		4
        /*01c0*/ 	.byte	0x04, 0x0a
        /*01c2*/ 	.short	(.L_45 - .L_44)
	.align		4
.L_44:
        /*01c4*/ 	.word	index@(.nv.constant0.gluon_wgmma)
        /*01c8*/ 	.short	0x0210
        /*01ca*/ 	.short	0x0050


	//----- nvinfo : EIATTR_SW_WAR
	.align		4
.L_45:
        /*01cc*/ 	.byte	0x04, 0x36
        /*01ce*/ 	.short	(.L_47 - .L_46)
.L_46:
        /*01d0*/ 	.word	0x00000008
.L_47:


//--------------------- .nv.callgraph             --------------------------
	.section	.nv.callgraph,"",@"SHT_CUDA_CALLGRAPH"
	.align	4
	.sectionentsize	8
	.align		4
        /*0000*/ 	.word	0x00000000
	.align		4
        /*0004*/ 	.word	0xffffffff
	.align		4
        /*0008*/ 	.word	0x00000000
	.align		4
        /*000c*/ 	.word	0xfffffffe
	.align		4
        /*0010*/ 	.word	0x00000000
	.align		4
        /*0014*/ 	.word	0xfffffffd
	.align		4
        /*0018*/ 	.word	0x00000000
	.align		4
        /*001c*/ 	.word	0xfffffffc


//--------------------- .text.gluon_wgmma         --------------------------
	.section	.text.gluon_wgmma,"ax",@progbits
	.align	128
        .global         gluon_wgmma
        .type           gluon_wgmma,@function
        .size           gluon_wgmma,(.L_x_52 - gluon_wgmma)
        .other          gluon_wgmma,@"STO_CUDA_ENTRY STV_DEFAULT"
gluon_wgmma:
.text.gluon_wgmma:
[----:B------:R-:W-:Y:S01]  /*0000*/  LDC R1, c[0x0][0x28] ;  /* 0x00000a00ff017b82 */ /* 0x000fe20000000800 */
[----:B------:R-:W1:Y:S07]  /*0010*/  S2R R0, SR_TID.X ;  /* 0x0000000000007919 */ /* 0x000e6e0000002100 */
[----:B------:R-:W2:Y:S01]  /*0020*/  S2UR UR4, SR_CgaCtaId ;  /* 0x00000000000479c3 */ /* 0x000ea20000008800 */
[----:B------:R-:W-:Y:S01]  /*0030*/  UMOV UR16, 0x400 ;  /* 0x0000040000107882 */ /* 0x000fe20000000000 */
[----:B------:R-:W-:Y:S01]  /*0040*/  ULDC UR6, c[0x0][0xc] ;  /* 0x0000030000067ab9 */ /* 0x000fe20000000800 */
[----:B------:R-:W-:Y:S01]  /*0050*/  ULDC.64 UR28, c[0x0][0x250] ;  /* 0x00009400001c7ab9 */ /* 0x000fe20000000a00 */
[----:B------:R-:W-:Y:S04]  /*0060*/  BSSY B0, `(.L_x_0) ;  /* 0x000001f000007945 */ /* 0x000fe80003800000 */
[----:B------:R-:W3:Y:S08]  /*0070*/  LDC R2, c[0x0][0x228] ;  /* 0x00008a00ff027b82 */ /* 0x000ef00000000800 */
[----:B------:R-:W4:Y:S08]  /*0080*/  LDC R8, c[0x0][0x230] ;  /* 0x00008c00ff087b82 */ /* 0x000f300000000800 */
[----:B------:R-:W-:Y:S01]  /*0090*/  S2UR UR30, SR_CTAID.Y ;  /* 0x00000000001e79c3 */ /* 0x000fe20000002600 */
[----:B--2---:R-:W-:-:S03]  /*00a0*/  ULEA UR16, UR4, UR16, 0x18 ;  /* 0x0000001004107291 */ /* 0x004fc6000f8ec03f */
[----:B------:R-:W-:Y:S01]  /*00b0*/  ULDC UR4, c[0x0][0x10] ;  /* 0x0000040000047ab9 */ /* 0x000fe20000000800 */
[----:B-1----:R-:W-:-:S03]  /*00c0*/  LOP3.LUT R6, R0, 0xff, RZ, 0xc0, !PT ;  /* 0x000000ff00067812 */ /* 0x002fc600078ec0ff */
[----:B------:R-:W1:Y:S01]  /*00d0*/  S2UR UR5, SR_CTAID.Z ;  /* 0x00000000000579c3 */ /* 0x000e620000002700 */
[----:B---3--:R-:W-:Y:S01]  /*00e0*/  VIADD R2, R2, 0xffffffff ;  /* 0xffffffff02027836 */ /* 0x008fe20000000000 */
[C---:B------:R-:W-:Y:S02]  /*00f0*/  ISETP.GE.U32.AND P0, PT, R6.reuse, 0x20, PT ;  /* 0x000000200600780c */ /* 0x040fe40003f06070 */
[C---:B------:R-:W-:Y:S02]  /*0100*/  ISETP.NE.U32.AND P2, PT, R6.reuse, RZ, PT ;  /* 0x000000ff0600720c */ /* 0x040fe40003f45070 */
[----:B------:R-:W-:Y:S02]  /*0110*/  LEA R11, R6, UR16, 0x2 ;  /* 0x00000010060b7c11 */ /* 0x000fe4000f8e10ff */
[----:B------:R-:W2:Y:S01]  /*0120*/  S2UR UR31, SR_CTAID.X ;  /* 0x00000000001f79c3 */ /* 0x000ea20000002500 */
[----:B----4-:R-:W-:-:S06]  /*0130*/  VIADD R14, R8, 0xffffffff ;  /* 0xffffffff080e7836 */ /* 0x010fcc0000000000 */
[----:B------:R3:W-:Y:S01]  /*0140*/  @!P0 STS [R11], RZ ;  /* 0x000000ff0b008388 */ /* 0x0007e20000000800 */
[----:B------:R-:W-:-:S03]  /*0150*/  NOP ;  /* 0x0000000000007918 */ /* 0x000fc60000000000 */
[----:B------:R3:W-:Y:S01]  /*0160*/  @!P2 STS [UR16+0x24], R2 ;  /* 0x00002402ff00a988 */ /* 0x0007e20008000810 */
[----:B-1----:R-:W-:-:S03]  /*0170*/  UIMAD UR4, UR5, UR4, UR30 ;  /* 0x00000004050472a4 */ /* 0x002fc6000f8e021e */
[----:B------:R3:W-:Y:S01]  /*0180*/  @!P2 STS [UR16+0x20], R14 ;  /* 0x0000200eff00a988 */ /* 0x0007e20008000810 */
[----:B--2---:R-:W-:-:S04]  /*0190*/  UIMAD UR4, UR4, UR6, UR31 ;  /* 0x00000006040472a4 */ /* 0x004fc8000f8e021f */
[----:B------:R-:W-:-:S03]  /*01a0*/  UIMAD UR5, UR4, 0x180, URZ ;  /* 0x00000180040578a4 */ /* 0x000fc6000f8e023f */
[----:B------:R-:W-:Y:S01]  /*01b0*/  UMOV UR4, URZ ;  /* 0x0000003f00047c82 */ /* 0x000fe20008000000 */
[----:B------:R-:W-:-:S04]  /*01c0*/  UIADD3 UR24, UP0, UR5, UR28, URZ ;  /* 0x0000001c05187290 */ /* 0x000fc8000ff1e03f */
[----:B------:R-:W-:Y:S01]  /*01d0*/  ULEA.HI.X.SX32 UR25, UR5, UR29, 0x1, UP0 ;  /* 0x0000001d05197291 */ /* 0x000fe200080f0e3f */
[----:B---3--:R-:W-:Y:S11]  /*01e0*/  @P2 BRA `(.L_x_1) ;  /* 0x0000000000182947 */ /* 0x008ff60003800000 */
[----:B------:R-:W1:Y:S01]  /*01f0*/  LDS R3, [UR16+0x8] ;  /* 0x00000810ff037984 */ /* 0x000e620008000800 */
[----:B------:R-:W2:Y:S01]  /*0200*/  LDC.64 R12, c[0x0][0x210] ;  /* 0x00008400ff0c7b82 */ /* 0x000ea20000000a00 */
[----:B------:R-:W-:Y:S02]  /*0210*/  IMAD.MOV.U32 R4, RZ, RZ, 0x70 ;  /* 0x00000070ff047424 */ /* 0x000fe400078e00ff */
[----:B--2---:R2:W-:Y:S03]  /*0220*/  STS.64 [UR16], R12 ;  /* 0x0000000cff007988 */ /* 0x0045e60008000a10 */
[----:B-1----:R-:W-:-:S05]  /*0230*/  LOP3.LUT R3, R3, 0x10, R4, 0xd8, !PT ;  /* 0x0000001003037812 */ /* 0x002fca00078ed804 */
[----:B------:R2:W-:Y:S02]  /*0240*/  STS [UR16+0x8], R3 ;  /* 0x00000803ff007988 */ /* 0x0005e40008000810 */
.L_x_1:
[----:B------:R-:W-:Y:S05]  /*0250*/  BSYNC B0 ;  /* 0x0000000000007941 */ /* 0x000fea0003800000 */
.L_x_0:
[----:B------:R-:W-:Y:S04]  /*0260*/  BSSY B0, `(.L_x_2) ;  /* 0x000000a000007945 */ /* 0x000fe80003800000 */
[----:B------:R-:W-:Y:S05]  /*0270*/  @P2 BRA `(.L_x_3) ;  /* 0x0000000000202947 */ /* 0x000fea0003800000 */
[----:B--2---:R-:W1:Y:S01]  /*0280*/  LDS R3, [UR16+0x34] ;  /* 0x00003410ff037984 */ /* 0x004e620008000800 */
[----:B------:R-:W-:Y:S02]  /*0290*/  IMAD.MOV.U32 R4, RZ, RZ, 0x3f000000 ;  /* 0x3f000000ff047424 */ /* 0x000fe400078e00ff */
[----:B------:R-:W-:Y:S01]  /*02a0*/  @!P2 IMAD.MOV.U32 R5, RZ, RZ, 0x7f ;  /* 0x0000007fff05a424 */ /* 0x000fe200078e00ff */
[----:B------:R-:W2:Y:S02]  /*02b0*/  @!P2 LDS R10, [UR16+0x38] ;  /* 0x00003810ff0aa984 */ /* 0x000ea40008000800 */
[----:B-1----:R-:W-:Y:S02]  /*02c0*/  LOP3.LUT R3, R3, 0xff000000, R4, 0xb8, !PT ;  /* 0xff00000003037812 */ /* 0x002fe400078eb804 */
[----:B--2---:R-:W-:-:S03]  /*02d0*/  @!P2 LOP3.LUT R4, R10, 0xff, R5, 0xb8, !PT ;  /* 0x000000ff0a04a812 */ /* 0x004fc600078eb805 */
[----:B------:R1:W-:Y:S04]  /*02e0*/  STS [UR16+0x34], R3 ;  /* 0x00003403ff007988 */ /* 0x0003e80008000810 */
[----:B------:R1:W-:Y:S02]  /*02f0*/  @!P2 STS [UR16+0x38], R4 ;  /* 0x00003804ff00a988 */ /* 0x0003e40008000810 */
.L_x_3:
[----:B------:R-:W-:Y:S05]  /*0300*/  BSYNC B0 ;  /* 0x0000000000007941 */ /* 0x000fea0003800000 */
.L_x_2:
[----:B------:R-:W-:Y:S04]  /*0310*/  BSSY B0, `(.L_x_4) ;  /* 0x000000e000007945 */ /* 0x000fe80003800000 */
[----:B------:R-:W-:Y:S05]  /*0320*/  @P2 BRA `(.L_x_5) ;  /* 0x0000000000302947 */ /* 0x000fea0003800000 */
[----:B-1----:R-:W1:Y:S01]  /*0330*/  LDS R4, [UR16+0x34] ;  /* 0x00003410ff047984 */ /* 0x002e620008000800 */
[----:B--2---:R-:W2:Y:S03]  /*0340*/  LDC.64 R12, c[0x0][0x238] ;  /* 0x00008e00ff0c7b82 */ /* 0x004ea60000000a00 */
[----:B------:R-:W3:Y:S01]  /*0350*/  LDS R3, [UR16+0x1c] ;  /* 0x00001c10ff037984 */ /* 0x000ee20008000800 */
[C---:B--2---:R-:W-:Y:S01]  /*0360*/  SHF.L.U64.HI R10, R12.reuse, 0x1, R13 ;  /* 0x000000010c0a7819 */ /* 0x044fe2000001020d */
[----:B------:R-:W-:-:S03]  /*0370*/  IMAD.SHL.U32 R5, R12, 0x2, RZ ;  /* 0x000000020c057824 */ /* 0x000fc600078e00ff */
[--C-:B------:R-:W-:Y:S02]  /*0380*/  SHF.R.U32.HI R12, RZ, 0x4, R10.reuse ;  /* 0x00000004ff0c7819 */ /* 0x100fe4000001160a */
[----:B------:R-:W-:-:S05]  /*0390*/  SHF.R.U64 R5, R5, 0x4, R10 ;  /* 0x0000000405057819 */ /* 0x000fca000000120a */
[----:B------:R4:W-:Y:S01]  /*03a0*/  STS [UR16+0xc], R5 ;  /* 0x00000c05ff007988 */ /* 0x0009e20008000810 */
[----:B-1----:R-:W-:Y:S02]  /*03b0*/  LOP3.LUT R4, R4, 0x7, RZ, 0xb8, !PT ;  /* 0x0000000704047812 */ /* 0x002fe400078eb8ff */
[----:B---3--:R-:W-:-:S03]  /*03c0*/  LOP3.LUT R3, R3, 0xf, R12, 0xb8, !PT ;  /* 0x0000000f03037812 */ /* 0x008fc600078eb80c */
[----:B------:R4:W-:Y:S04]  /*03d0*/  STS [UR16+0x34], R4 ;  /* 0x00003404ff007988 */ /* 0x0009e80008000810 */
[----:B------:R4:W-:Y:S02]  /*03e0*/  STS [UR16+0x1c], R3 ;  /* 0x00001c03ff007988 */ /* 0x0009e40008000810 */
.L_x_5:
[----:B------:R-:W-:Y:S05]  /*03f0*/  BSYNC B0 ;  /* 0x0000000000007941 */ /* 0x000fea0003800000 */
.L_x_4:
[----:B------:R-:W-:Y:S04]  /*0400*/  BSSY B1, `(.L_x_6) ;  /* 0x000001a000017945 */ /* 0x000fe80003800000 */
[----:B------:R-:W-:Y:S04]  /*0410*/  BSSY B0, `(.L_x_7) ;  /* 0x0000015000007945 */ /* 0x000fe80003800000 */
[----:B------:R-:W-:Y:S05]  /*0420*/  @P2 BRA `(.L_x_8) ;  /* 0x0000000000202947 */ /* 0x000fea0003800000 */
[----:B-12-4-:R-:W1:Y:S02]  /*0430*/  LDS R3, [UR16+0x34] ;  /* 0x00003410ff037984 */ /* 0x016e640008000800 */
[----:B-1----:R-:W-:-:S05]  /*0440*/  LOP3.LUT R3, R3, 0x38, RZ, 0xb8, !PT ;  /* 0x0000003803037812 */ /* 0x002fca00078eb8ff */
[----:B------:R1:W-:Y:S01]  /*0450*/  STS [UR16+0x34], R3 ;  /* 0x00003403ff007988 */ /* 0x0003e20008000810 */
[----:B------:R-:W-:Y:S05]  /*0460*/  @P2 BRA `(.L_x_9) ;  /* 0x0000000000202947 */ /* 0x000fea0003800000 */
[----:B-1----:R-:W1:Y:S01]  /*0470*/  LDS R3, [UR16+0x8] ;  /* 0x00000810ff037984 */ /* 0x002e620008000800 */
[----:B------:R-:W-:-:S05]  /*0480*/  IMAD.MOV.U32 R4, RZ, RZ, 0x780 ;  /* 0x00000780ff047424 */ /* 0x000fca00078e00ff */
[----:B-1----:R-:W-:-:S05]  /*0490*/  LOP3.LUT R3, R3, 0x300, R4, 0xd8, !PT ;  /* 0x0000030003037812 */ /* 0x002fca00078ed804 */
[----:B------:R3:W-:Y:S02]  /*04a0*/  STS [UR16+0x8], R3 ;  /* 0x00000803ff007988 */ /* 0x0007e40008000810 */
.L_x_8:
[----:B------:R-:W-:Y:S05]  /*04b0*/  @P2 BRA `(.L_x_10) ;  /* 0x0000000000282947 */ /* 0x000fea0003800000 */
[----:B-1234-:R-:W1:Y:S02]  /*04c0*/  LDS R3, [UR16+0x8] ;  /* 0x00000810ff037984 */ /* 0x01ee640008000800 */
[----:B-1----:R-:W-:-:S05]  /*04d0*/  LOP3.LUT R3, R3, 0x1800, RZ, 0xb8, !PT ;  /* 0x0000180003037812 */ /* 0x002fca00078eb8ff */
[----:B------:R2:W-:Y:S02]  /*04e0*/  STS [UR16+0x8], R3 ;  /* 0x00000803ff007988 */ /* 0x0005e40008000810 */
.L_x_9:
[----:B------:R-:W-:Y:S05]  /*04f0*/  @P2 BREAK B0 ;  /* 0x0000000000002942 */ /* 0x000fea0003800000 */
[----:B------:R-:W-:Y:S05]  /*0500*/  @P2 BRA `(.L_x_11) ;  /* 0x0000000000242947 */ /* 0x000fea0003800000 */
[----:B------:R-:W3:Y:S01]  /*0510*/  LDS R4, [UR16+0x8] ;  /* 0x00000810ff047984 */ /* 0x000ee20008000800 */
[----:B-12---:R-:W-:-:S05]  /*0520*/  IMAD.MOV.U32 R3, RZ, RZ, 0x6000 ;  /* 0x00006000ff037424 */ /* 0x006fca00078e00ff */
[----:B---3--:R-:W-:-:S04]  /*0530*/  LOP3.LUT R3, R4, 0x6000, R3, 0xd8, !PT ;  /* 0x0000600004037812 */ /* 0x008fc800078ed803 */
[----:B------:R-:W-:-:S05]  /*0540*/  LOP3.LUT R3, R3, 0x400000, RZ, 0xb8, !PT ;  /* 0x0040000003037812 */ /* 0x000fca00078eb8ff */
[----:B------:R5:W-:Y:S02]  /*0550*/  STS [UR16+0x8], R3 ;  /* 0x00000803ff007988 */ /* 0x000be40008000810 */
.L_x_10:
[----:B------:R-:W-:Y:S05]  /*0560*/  BSYNC B0 ;  /* 0x0000000000007941 */ /* 0x000fea0003800000 */
.L_x_7:
[----:B-12345:R-:W1:Y:S02]  /*0570*/  @!P2 LDS R3, [UR16+0x8] ;  /* 0x00000810ff03a984 */ /* 0x03ee640008000800 */
[----:B-1----:R-:W-:-:S05]  /*0580*/  @!P2 LOP3.LUT R3, R3, 0x8000, RZ, 0xb8, !PT ;  /* 0x000080000303a812 */ /* 0x002fca00078eb8ff */
[----:B------:R3:W-:Y:S02]  /*0590*/  @!P2 STS [UR16+0x8], R3 ;  /* 0x00000803ff00a988 */ /* 0x0007e40008000810 */
.L_x_11:
[----:B------:R-:W-:Y:S05]  /*05a0*/  BSYNC B1 ;  /* 0x0000000000017941 */ /* 0x000fea0003800000 */
.L_x_6:
[----:B------:R-:W-:Y:S05]  /*05b0*/  WARPSYNC.ALL ;  /* 0x0000000000007948 */ /* 0x000fea0003800000 */
[----:B-123--:R-:W1:Y:S02]  /*05c0*/  LDC R3, c[0x0][0x22c] ;  /* 0x00008b00ff037b82 */ /* 0x00ee640000000800 */
[----:B-1----:R-:W-:Y:S01]  /*05d0*/  VIADD R3, R3, 0xffffffff ;  /* 0xffffffff03037836 */ /* 0x002fe20000000000 */
[----:B------:R-:W-:Y:S06]  /*05e0*/  @P0 BRA `(.L_x_12) ;  /* 0x0000000000280947 */ /* 0x000fec0003800000 */
[----:B------:R-:W1:Y:S01]  /*05f0*/  S2R R4, SR_LANEID ;  /* 0x0000000000047919 */ /* 0x000e620000000000 */
[----:B------:R-:W-:Y:S05]  /*0600*/  WARPSYNC.ALL ;  /* 0x0000000000007948 */ /* 0x000fea0003800000 */
[----:B-1----:R-:W-:-:S05]  /*0610*/  IMAD.SHL.U32 R7, R4, 0x4, RZ ;  /* 0x0000000404077824 */ /* 0x002fca00078e00ff */
[----:B------:R-:W1:Y:S01]  /*0620*/  LDS R9, [R7+UR16] ;  /* 0x0000001007097984 */ /* 0x000e620008000800 */
[----:B------:R-:W-:-:S05]  /*0630*/  IADD3 R4, P1, R7, UR24, RZ ;  /* 0x0000001807047c10 */ /* 0x000fca000ff3e0ff */
[----:B------:R-:W-:-:S05]  /*0640*/  IMAD.X R5, RZ, RZ, UR25, P1 ;  /* 0x00000019ff057e24 */ /* 0x000fca00088e06ff */
[----:B-1----:R1:W2:Y:S01]  /*0650*/  ATOMG.E.EXCH.STRONG.GPU PT, RZ, [R4], R9 ;  /* 0x0000000904ff73a8 */ /* 0x0022a200041ee100 */
[----:B------:R-:W-:-:S04]  /*0660*/  DEPBAR {5,4,3,2,1,0} ;  /* 0x0000003f0000791a */ /* 0x000fc80000000000 */
[----:B------:R1:W-:Y:S01]  /*0670*/  UTMACCTL.IV [UR24] ;  /* 0x00000000180079b9 */ /* 0x0003e20008000000 */
[----:B------:R-:W-:Y:S01]  /*0680*/  NOP ;  /* 0x0000000000007918 */ /* 0x000fe20000000000 */
.L_x_12:
[----:B------:R-:W-:Y:S05]  /*0690*/  @P0 BRA `(.L_x_13) ;  /* 0x00000000000c0947 */ /* 0x000fea0003800000 */
[----:B------:R0:W-:Y:S01]  /*06a0*/  UTMACMDFLUSH ;  /* 0x00000000000079b7 */ /* 0x0001e20000000000 */
[----:B------:R-:W-:Y:S05]  /*06b0*/  @P0 BRA `(.L_x_13) ;  /* 0x0000000000040947 */ /* 0x000fea0003800000 */
[----:B------:R-:W-:-:S04]  /*06c0*/  DEPBAR.LE SB0, 0x0 ;  /* 0x000080000000791a */ /* 0x000fc80000000000 */
.L_x_13:
[----:B------:R-:W-:Y:S05]  /*06d0*/  WARPSYNC.ALL ;  /* 0x0000000000007948 */ /* 0x000fea0003800000 */
[----:B--2---:R-:W-:Y:S06]  /*06e0*/  BAR.SYNC.DEFER_BLOCKING 0x0 ;  /* 0x0000000000007b1d */ /* 0x004fec0000010000 */
[----:B------:R-:W-:Y:S02]  /*06f0*/  BSSY B1, `(.L_x_14) ;  /* 0x000000b000017945 */ /* 0x000fe40003800000 */
[----:B------:R-:W-:Y:S06]  /*0700*/  BAR.SYNC.DEFER_BLOCKING 0x0 ;  /* 0x0000000000007b1d */ /* 0x000fec0000010000 */
[----:B------:R2:W-:Y:S01]  /*0710*/  @!P0 STS [R11], RZ ;  /* 0x000000ff0b008388 */ /* 0x0005e20000000800 */
[----:B------:R-:W-:Y:S01]  /*0720*/  NOP ;  /* 0x0000000000007918 */ /* 0x000fe20000000000 */
[----:B------:R-:W-:Y:S05]  /*0730*/  @P2 BRA `(.L_x_15) ;  /* 0x0000000000182947 */ /* 0x000fea0003800000 */
[----:B-1----:R-:W1:Y:S01]  /*0740*/  LDS R4, [UR16+0x8] ;  /* 0x00000810ff047984 */ /* 0x002e620008000800 */
[----:B------:R-:W3:Y:S01]  /*0750*/  LDC.64 R12, c[0x0][0x218] ;  /* 0x00008600ff0c7b82 */ /* 0x000ee20000000a00 */
[----:B------:R-:W-:Y:S02]  /*0760*/  IMAD.MOV.U32 R5, RZ, RZ, 0x70 ;  /* 0x00000070ff057424 */ /* 0x000fe400078e00ff */
[----:B---3--:R3:W-:Y:S03]  /*0770*/  STS.64 [UR16], R12 ;  /* 0x0000000cff007988 */ /* 0x0087e60008000a10 */
[----:B-1----:R-:W-:-:S05]  /*0780*/  LOP3.LUT R4, R4, 0x10, R5, 0xd8, !PT ;  /* 0x0000001004047812 */ /* 0x002fca00078ed805 */
[----:B------:R3:W-:Y:S02]  /*0790*/  STS [UR16+0x8], R4 ;  /* 0x00000804ff007988 */ /* 0x0007e40008000810 */
.L_x_15:
[----:B-1----:R-:W-:Y:S05]  /*07a0*/  BSYNC B1 ;  /* 0x0000000000017941 */ /* 0x002fea0003800000 */
.L_x_14:
[----:B------:R-:W-:Y:S04]  /*07b0*/  BSSY B1, `(.L_x_16) ;  /* 0x000000a000017945 */ /* 0x000fe80003800000 */
[----:B------:R-:W-:Y:S05]  /*07c0*/  @P2 BRA `(.L_x_17) ;  /* 0x0000000000202947 */ /* 0x000fea0003800000 */
[----:B---3--:R-:W1:Y:S01]  /*07d0*/  LDS R4, [UR16+0x34] ;  /* 0x00003410ff047984 */ /* 0x008e620008000800 */
[----:B------:R-:W-:Y:S02]  /*07e0*/  IMAD.MOV.U32 R7, RZ, RZ, 0x3f000000 ;  /* 0x3f000000ff077424 */ /* 0x000fe400078e00ff */
[----:B------:R-:W-:Y:S01]  /*07f0*/  @!P2 IMAD.MOV.U32 R5, RZ, RZ, 0x3f ;  /* 0x0000003fff05a424 */ /* 0x000fe200078e00ff */
[----:B------:R-:W3:Y:S02]  /*0800*/  @!P2 LDS R10, [UR16+0x38] ;  /* 0x00003810ff0aa984 */ /* 0x000ee40008000800 */
[----:B-1----:R-:W-:Y:S02]  /*0810*/  LOP3.LUT R4, R4, 0xff000000, R7, 0xb8, !PT ;  /* 0xff00000004047812 */ /* 0x002fe400078eb807 */
[----:B---3--:R-:W-:-:S03]  /*0820*/  @!P2 LOP3.LUT R5, R10, 0xff, R5, 0xb8, !PT ;  /* 0x000000ff0a05a812 */ /* 0x008fc600078eb805 */
[----:B------:R1:W-:Y:S04]  /*0830*/  STS [UR16+0x34], R4 ;  /* 0x00003404ff007988 */ /* 0x0003e80008000810 */
[----:B------:R1:W-:Y:S02]  /*0840*/  @!P2 STS [UR16+0x38], R5 ;  /* 0x00003805ff00a988 */ /* 0x0003e40008000810 */
.L_x_17:
[----:B------:R-:W-:Y:S05]  /*0850*/  BSYNC B1 ;  /* 0x0000000000017941 */ /* 0x000fea0003800000 */
.L_x_16:
[----:B------:R-:W-:Y:S04]  /*0860*/  BSSY B1, `(.L_x_18) ;  /* 0x0000004000017945 */ /* 0x000fe80003800000 */
[----:B------:R-:W-:Y:S05]  /*0870*/  @P2 BRA `(.L_x_19) ;  /* 0x0000000000082947 */ /* 0x000fea0003800000 */
[----:B------:R4:W-:Y:S04]  /*0880*/  STS [UR16+0x24], R14 ;  /* 0x0000240eff007988 */ /* 0x0009e80008000810 */
[----:B------:R4:W-:Y:S02]  /*0890*/  STS [UR16+0x20], R3 ;  /* 0x00002003ff007988 */ /* 0x0009e40008000810 */
.L_x_19:
[----:B------:R-:W-:Y:S05]  /*08a0*/  BSYNC B1 ;  /* 0x0000000000017941 */ /* 0x000fea0003800000 */
.L_x_18:
[----:B------:R-:W-:Y:S04]  /*08b0*/  BSSY B1, `(.L_x_20) ;  /* 0x000000e000017945 */ /* 0x000fe80003800000 */
[----:B------:R-:W-:Y:S05]  /*08c0*/  @P2 BRA `(.L_x_21) ;  /* 0x0000000000302947 */ /* 0x000fea0003800000 */
[----:B-1----:R-:W1:Y:S01]  /*08d0*/  LDS R5, [UR16+0x34] ;  /* 0x00003410ff057984 */ /* 0x002e620008000800 */
[----:B---3--:R-:W3:Y:S03]  /*08e0*/  LDC.64 R12, c[0x0][0x240] ;  /* 0x00009000ff0c7b82 */ /* 0x008ee60000000a00 */
[----:B------:R-:W5:Y:S01]  /*08f0*/  LDS R4, [UR16+0x1c] ;  /* 0x00001c10ff047984 */ /* 0x000f620008000800 */
[C---:B---3--:R-:W-:Y:S01]  /*0900*/  SHF.L.U64.HI R10, R12.reuse, 0x1, R13 ;  /* 0x000000010c0a7819 */ /* 0x048fe2000001020d */
[----:B------:R-:W-:-:S03]  /*0910*/  IMAD.SHL.U32 R7, R12, 0x2, RZ ;  /* 0x000000020c077824 */ /* 0x000fc600078e00ff */
[--C-:B------:R-:W-:Y:S02]  /*0920*/  SHF.R.U32.HI R9, RZ, 0x4, R10.reuse ;  /* 0x00000004ff097819 */ /* 0x100fe4000001160a */
[----:B------:R-:W-:-:S05]  /*0930*/  SHF.R.U64 R7, R7, 0x4, R10 ;  /* 0x0000000407077819 */ /* 0x000fca000000120a */
[----:B------:R3:W-:Y:S01]  /*0940*/  STS [UR16+0xc], R7 ;  /* 0x00000c07ff007988 */ /* 0x0007e20008000810 */
[----:B-1----:R-:W-:Y:S02]  /*0950*/  LOP3.LUT R5, R5, 0x7, RZ, 0xb8, !PT ;  /* 0x0000000705057812 */ /* 0x002fe400078eb8ff */
[----:B-----5:R-:W-:-:S03]  /*0960*/  LOP3.LUT R4, R4, 0xf, R9, 0xb8, !PT ;  /* 0x0000000f04047812 */ /* 0x020fc600078eb809 */
[----:B------:R3:W-:Y:S04]  /*0970*/  STS [UR16+0x34], R5 ;  /* 0x00003405ff007988 */ /* 0x0007e80008000810 */
[----:B------:R3:W-:Y:S02]  /*0980*/  STS [UR16+0x1c], R4 ;  /* 0x00001c04ff007988 */ /* 0x0007e40008000810 */
.L_x_21:
[----:B------:R-:W-:Y:S05]  /*0990*/  BSYNC B1 ;  /* 0x0000000000017941 */ /* 0x000fea0003800000 */
.L_x_20:
[----:B------:R-:W-:Y:S04]  /*09a0*/  BSSY B2, `(.L_x_22) ;  /* 0x000001a000027945 */ /* 0x000fe80003800000 */
[----:B------:R-:W-:Y:S04]  /*09b0*/  BSSY B1, `(.L_x_23) ;  /* 0x0000015000017945 */ /* 0x000fe80003800000 */
[----:B------:R-:W-:Y:S05]  /*09c0*/  @P2 BRA `(.L_x_24) ;  /* 0x0000000000202947 */ /* 0x000fea0003800000 */
[----:B-1-3--:R-:W1:Y:S02]  /*09d0*/  LDS R4, [UR16+0x34] ;  /* 0x00003410ff047984 */ /* 0x00ae640008000800 */
[----:B-1----:R-:W-:-:S05]  /*09e0*/  LOP3.LUT R4, R4, 0x38, RZ, 0xb8, !PT ;  /* 0x0000003804047812 */ /* 0x002fca00078eb8ff */
[----:B------:R1:W-:Y:S01]  /*09f0*/  STS [UR16+0x34], R4 ;  /* 0x00003404ff007988 */ /* 0x0003e20008000810 */
[----:B------:R-:W-:Y:S05]  /*0a00*/  @P2 BRA `(.L_x_25) ;  /* 0x0000000000202947 */ /* 0x000fea0003800000 */
[----:B-1----:R-:W1:Y:S01]  /*0a10*/  LDS R4, [UR16+0x8] ;  /* 0x00000810ff047984 */ /* 0x002e620008000800 */
[----:B------:R-:W-:-:S05]  /*0a20*/  IMAD.MOV.U32 R5, RZ, RZ, 0x780 ;  /* 0x00000780ff057424 */ /* 0x000fca00078e00ff */
[----:B-1----:R-:W-:-:S05]  /*0a30*/  LOP3.LUT R4, R4, 0x300, R5, 0xd8, !PT ;  /* 0x0000030004047812 */ /* 0x002fca00078ed805 */
[----:B------:R5:W-:Y:S02]  /*0a40*/  STS [UR16+0x8], R4 ;  /* 0x00000804ff007988 */ /* 0x000be40008000810 */
.L_x_24:
[----:B------:R-:W-:Y:S05]  /*0a50*/  @P2 BRA `(.L_x_26) ;  /* 0x0000000000282947 */ /* 0x000fea0003800000 */
[----:B-1-3-5:R-:W1:Y:S02]  /*0a60*/  LDS R4, [UR16+0x8] ;  /* 0x00000810ff047984 */ /* 0x02ae640008000800 */
[----:B-1----:R-:W-:-:S05]  /*0a70*/  LOP3.LUT R4, R4, 0x1800, RZ, 0xb8, !PT ;  /* 0x0000180004047812 */ /* 0x002fca00078eb8ff */
[----:B------:R3:W-:Y:S02]  /*0a80*/  STS [UR16+0x8], R4 ;  /* 0x00000804ff007988 */ /* 0x0007e40008000810 */
.L_x_25:
[----:B------:R-:W-:Y:S05]  /*0a90*/  @P2 BREAK B1 ;  /* 0x0000000000012942 */ /* 0x000fea0003800000 */
[----:B------:R-:W-:Y:S05]  /*0aa0*/  @P2 BRA `(.L_x_27) ;  /* 0x0000000000242947 */ /* 0x000fea0003800000 */
[----:B-1-3--:R-:W1:Y:S01]  /*0ab0*/  LDS R4, [UR16+0x8] ;  /* 0x00000810ff047984 */ /* 0x00ae620008000800 */
[----:B------:R-:W-:-:S05]  /*0ac0*/  IMAD.MOV.U32 R5, RZ, RZ, 0x6000 ;  /* 0x00006000ff057424 */ /* 0x000fca00078e00ff */
[----:B-1----:R-:W-:-:S04]  /*0ad0*/  LOP3.LUT R4, R4, 0x6000, R5, 0xd8, !PT ;  /* 0x0000600004047812 */ /* 0x002fc800078ed805 */
[----:B------:R-:W-:-:S05]  /*0ae0*/  LOP3.LUT R4, R4, 0x400000, RZ, 0xb8, !PT ;  /* 0x0040000004047812 */ /* 0x000fca00078eb8ff */
[----:B------:R1:W-:Y:S02]  /*0af0*/  STS [UR16+0x8], R4 ;  /* 0x00000804ff007988 */ /* 0x0003e40008000810 */
.L_x_26:
[----:B------:R-:W-:Y:S05]  /*0b00*/  BSYNC B1 ;  /* 0x0000000000017941 */ /* 0x000fea0003800000 */
.L_x_23:
[----:B-1-3-5:R-:W1:Y:S02]  /*0b10*/  @!P2 LDS R4, [UR16+0x8] ;  /* 0x00000810ff04a984 */ /* 0x02ae640008000800 */
[----:B-1----:R-:W-:-:S05]  /*0b20*/  @!P2 LOP3.LUT R4, R4, 0x8000, RZ, 0xb8, !PT ;  /* 0x000080000404a812 */ /* 0x002fca00078eb8ff */
[----:B------:R5:W-:Y:S02]  /*0b30*/  @!P2 STS [UR16+0x8], R4 ;  /* 0x00000804ff00a988 */ /* 0x000be40008000810 */
.L_x_27:
[----:B------:R-:W-:Y:S05]  /*0b40*/  BSYNC B2 ;  /* 0x0000000000027941 */ /* 0x000fea0003800000 */
.L_x_22:
[----:B------:R-:W-:Y:S05]  /*0b50*/  WARPSYNC.ALL ;  /* 0x0000000000007948 */ /* 0x000fea0003800000 */
[----:B------:R-:W-:-:S04]  /*0b60*/  UIADD3 UR27, UR5, 0x80, URZ ;  /* 0x00000080051b7890 */ /* 0x000fc8000fffe03f */
[----:B------:R-:W-:-:S04]  /*0b70*/  UIADD3 UR26, UP0, UR27, UR28, URZ ;  /* 0x0000001c1b1a7290 */ /* 0x000fc8000ff1e03f */
[----:B------:R-:W-:Y:S01]  /*0b80*/  ULEA.HI.X.SX32 UR27, UR27, UR29, 0x1, UP0 ;  /* 0x0000001d1b1b7291 */ /* 0x000fe200080f0e3f */
[----:B------:R-:W-:Y:S11]  /*0b90*/  @P0 BRA `(.L_x_28) ;  /* 0x0000000000280947 */ /* 0x000ff60003800000 */
[----:B-1-3-5:R-:W1:Y:S01]  /*0ba0*/  S2R R4, SR_LANEID ;  /* 0x0000000000047919 */ /* 0x02ae620000000000 */
[----:B------:R-:W-:Y:S05]  /*0bb0*/  WARPSYNC.ALL ;  /* 0x0000000000007948 */ /* 0x000fea0003800000 */
[----:B-1----:R-:W-:-:S05]  /*0bc0*/  IMAD.SHL.U32 R9, R4, 0x4, RZ ;  /* 0x0000000404097824 */ /* 0x002fca00078e00ff */
[----:B------:R-:W1:Y:S01]  /*0bd0*/  LDS R7, [R9+UR16] ;  /* 0x0000001009077984 */ /* 0x000e620008000800 */
[----:B------:R-:W-:-:S05]  /*0be0*/  IADD3 R4, P1, R9, UR26, RZ ;  /* 0x0000001a09047c10 */ /* 0x000fca000ff3e0ff */
[----:B------:R-:W-:-:S05]  /*0bf0*/  IMAD.X R5, RZ, RZ, UR27, P1 ;  /* 0x0000001bff057e24 */ /* 0x000fca00088e06ff */
[----:B-1----:R1:W3:Y:S01]  /*0c00*/  ATOMG.E.EXCH.STRONG.GPU PT, RZ, [R4], R7 ;  /* 0x0000000704ff73a8 */ /* 0x0022e200041ee100 */
[----:B------:R-:W-:-:S04]  /*0c10*/  DEPBAR {5,4,3,2,1,0} ;  /* 0x0000003f0000791a */ /* 0x000fc80000000000 */
[----:B------:R1:W-:Y:S01]  /*0c20*/  UTMACCTL.IV [UR26] ;  /* 0x000000001a0079b9 */ /* 0x0003e20008000000 */
[----:B------:R-:W-:Y:S01]  /*0c30*/  NOP ;  /* 0x0000000000007918 */ /* 0x000fe20000000000 */
.L_x_28:
[----:B------:R-:W-:Y:S05]  /*0c40*/  @P0 BRA `(.L_x_29) ;  /* 0x00000000000c0947 */ /* 0x000fea0003800000 */
[----:B------:R0:W-:Y:S01]  /*0c50*/  UTMACMDFLUSH ;  /* 0x00000000000079b7 */ /* 0x0001e20000000000 */
[----:B------:R-:W-:Y:S05]  /*0c60*/  @P0 BRA `(.L_x_29) ;  /* 0x0000000000040947 */ /* 0x000fea0003800000 */
[----:B------:R-:W-:-:S04]  /*0c70*/  DEPBAR.LE SB0, 0x0 ;  /* 0x000080000000791a */ /* 0x000fc80000000000 */
.L_x_29:
[----:B------:R-:W-:Y:S05]  /*0c80*/  WARPSYNC.ALL ;  /* 0x0000000000007948 */ /* 0x000fea0003800000 */
[----:B---3--:R-:W-:Y:S06]  /*0c90*/  BAR.SYNC.DEFER_BLOCKING 0x0 ;  /* 0x0000000000007b1d */ /* 0x008fec0000010000 */
[----:B------:R-:W-:Y:S02]  /*0ca0*/  BSSY B2, `(.L_x_30) ;  /* 0x000000b000027945 */ /* 0x000fe40003800000 */
[----:B------:R-:W-:Y:S06]  /*0cb0*/  BAR.SYNC.DEFER_BLOCKING 0x0 ;  /* 0x0000000000007b1d */ /* 0x000fec0000010000 */
[----:B------:R3:W-:Y:S01]  /*0cc0*/  @!P0 STS [R11], RZ ;  /* 0x000000ff0b008388 */ /* 0x0007e20000000800 */
[----:B------:R-:W-:Y:S01]  /*0cd0*/  NOP ;  /* 0x0000000000007918 */ /* 0x000fe20000000000 */
[----:B------:R-:W-:Y:S05]  /*0ce0*/  @P2 BRA `(.L_x_31) ;  /* 0x0000000000182947 */ /* 0x000fea0003800000 */
[----:B-1---5:R-:W1:Y:S01]  /*0cf0*/  LDS R4, [UR16+0x8] ;  /* 0x00000810ff047984 */ /* 0x022e620008000800 */
[----:B--23--:R-:W2:Y:S01]  /*0d00*/  LDC.64 R10, c[0x0][0x220] ;  /* 0x00008800ff0a7b82 */ /* 0x00cea20000000a00 */
[----:B------:R-:W-:Y:S02]  /*0d10*/  IMAD.MOV.U32 R5, RZ, RZ, 0x70 ;  /* 0x00000070ff057424 */ /* 0x000fe400078e00ff */
[----:B--2---:R2:W-:Y:S03]  /*0d20*/  STS.64 [UR16], R10 ;  /* 0x0000000aff007988 */ /* 0x0045e60008000a10 */
[----:B-1----:R-:W-:-:S05]  /*0d30*/  LOP3.LUT R4, R4, 0x10, R5, 0xd8, !PT ;  /* 0x0000001004047812 */ /* 0x002fca00078ed805 */
[----:B------:R2:W-:Y:S02]  /*0d40*/  STS [UR16+0x8], R4 ;  /* 0x00000804ff007988 */ /* 0x0005e40008000810 */
.L_x_31:
[----:B-1----:R-:W-:Y:S05]  /*0d50*/  BSYNC B2 ;  /* 0x0000000000027941 */ /* 0x002fea0003800000 */
.L_x_30:
[----:B------:R-:W-:Y:S04]  /*0d60*/  BSSY B3, `(.L_x_32) ;  /* 0x0000011000037945 */ /* 0x000fe80003800000 */
[----:B------:R-:W-:Y:S04]  /*0d70*/  BSSY B2, `(.L_x_33) ;  /* 0x000000e000027945 */ /* 0x000fe80003800000 */
[----:B------:R-:W-:Y:S05]  /*0d80*/  @P2 BRA `(.L_x_34) ;  /* 0x0000000000242947 */ /* 0x000fea0003800000 */
[----:B--2--5:R-:W1:Y:S01]  /*0d90*/  LDS R4, [UR16+0x34] ;  /* 0x00003410ff047984 */ /* 0x024e620008000800 */
[----:B------:R-:W-:-:S05]  /*0da0*/  IMAD.MOV.U32 R5, RZ, RZ, 0x3f000000 ;  /* 0x3f000000ff057424 */ /* 0x000fca00078e00ff */
[----:B-1----:R-:W-:-:S05]  /*0db0*/  LOP3.LUT R4, R4, 0xff000000, R5, 0xb8, !PT ;  /* 0xff00000004047812 */ /* 0x002fca00078eb805 */
[----:B------:R1:W-:Y:S01]  /*0dc0*/  STS [UR16+0x34], R4 ;  /* 0x00003404ff007988 */ /* 0x0003e20008000810 */
[----:B------:R-:W-:Y:S05]  /*0dd0*/  @P2 BRA `(.L_x_35) ;  /* 0x00000000001c2947 */ /* 0x000fea0003800000 */
[----:B-1----:R-:W1:Y:S01]  /*0de0*/  LDS R4, [UR16+0x38] ;  /* 0x00003810ff047984 */ /* 0x002e620008000800 */
[----:B------:R-:W-:-:S05]  /*0df0*/  IMAD.MOV.U32 R5, RZ, RZ, 0x7f ;  /* 0x0000007fff057424 */ /* 0x000fca00078e00ff */
[----:B-1----:R-:W-:-:S05]  /*0e00*/  LOP3.LUT R4, R4, 0xff, R5, 0xb8, !PT ;  /* 0x000000ff04047812 */ /* 0x002fca00078eb805 */
[----:B------:R1:W-:Y:S02]  /*0e10*/  STS [UR16+0x38], R4 ;  /* 0x00003804ff007988 */ /* 0x0003e40008000810 */
.L_x_34:
[----:B------:R-:W-:Y:S05]  /*0e20*/  @P2 BREAK B2 ;  /* 0x0000000000022942 */ /* 0x000fea0003800000 */
[----:B------:R-:W-:Y:S05]  /*0e30*/  @P2 BRA `(.L_x_36) ;  /* 0x00000000000c2947 */ /* 0x000fea0003800000 */
[----:B------:R1:W-:Y:S02]  /*0e40*/  STS [UR16+0x20], R3 ;  /* 0x00002003ff007988 */ /* 0x0003e40008000810 */
.L_x_35:
[----:B------:R-:W-:Y:S05]  /*0e50*/  BSYNC B2 ;  /* 0x0000000000027941 */ /* 0x000fea0003800000 */
.L_x_33:
[----:B------:R1:W-:Y:S02]  /*0e60*/  @!P2 STS [UR16+0x24], R2 ;  /* 0x00002402ff00a988 */ /* 0x0003e40008000810 */
.L_x_36:
[----:B------:R-:W-:Y:S05]  /*0e70*/  BSYNC B3 ;  /* 0x0000000000037941 */ /* 0x000fea0003800000 */
.L_x_32:
[----:B------:R-:W-:Y:S05]  /*0e80*/  WARPSYNC.ALL ;  /* 0x0000000000007948 */ /* 0x000fea0003800000 */
[----:B------:R-:W-:Y:S04]  /*0e90*/  BSSY B3, `(.L_x_37) ;  /* 0x000000e000037945 */ /* 0x000fe80003800000 */
[----:B------:R-:W-:Y:S05]  /*0ea0*/  @P2 BRA `(.L_x_38) ;  /* 0x0000000000302947 */ /* 0x000fea0003800000 */
[----:B-1--4-:R-:W1:Y:S01]  /*0eb0*/  LDS R3, [UR16+0x34] ;  /* 0x00003410ff037984 */ /* 0x012e620008000800 */
[----:B--2--5:R-:W2:Y:S03]  /*0ec0*/  LDC.64 R4, c[0x0][0x248] ;  /* 0x00009200ff047b82 */ /* 0x024ea60000000a00 */
[----:B------:R-:W4:Y:S01]  /*0ed0*/  LDS R2, [UR16+0x1c] ;  /* 0x00001c10ff027984 */ /* 0x000f220008000800 */
[C---:B--2---:R-:W-:Y:S01]  /*0ee0*/  SHF.L.U64.HI R5, R4.reuse, 0x1, R5 ;  /* 0x0000000104057819 */ /* 0x044fe20000010205 */
[----:B------:R-:W-:-:S03]  /*0ef0*/  IMAD.SHL.U32 R4, R4, 0x2, RZ ;  /* 0x0000000204047824 */ /* 0x000fc600078e00ff */
[--C-:B------:R-:W-:Y:S02]  /*0f00*/  SHF.R.U32.HI R7, RZ, 0x4, R5.reuse ;  /* 0x00000004ff077819 */ /* 0x100fe40000011605 */
[----:B------:R-:W-:-:S05]  /*0f10*/  SHF.R.U64 R4, R4, 0x4, R5 ;  /* 0x0000000404047819 */ /* 0x000fca0000001205 */
[----:B------:R2:W-:Y:S01]  /*0f20*/  STS [UR16+0xc], R4 ;  /* 0x00000c04ff007988 */ /* 0x0005e20008000810 */
[----:B-1----:R-:W-:Y:S02]  /*0f30*/  LOP3.LUT R3, R3, 0x7, RZ, 0xb8, !PT ;  /* 0x0000000703037812 */ /* 0x002fe400078eb8ff */
[----:B----4-:R-:W-:-:S03]  /*0f40*/  LOP3.LUT R2, R2, 0xf, R7, 0xb8, !PT ;  /* 0x0000000f02027812 */ /* 0x010fc600078eb807 */
[----:B------:R2:W-:Y:S04]  /*0f50*/  STS [UR16+0x34], R3 ;  /* 0x00003403ff007988 */ /* 0x0005e80008000810 */
[----:B------:R2:W-:Y:S02]  /*0f60*/  STS [UR16+0x1c], R2 ;  /* 0x00001c02ff007988 */ /* 0x0005e40008000810 */
.L_x_38:
[----:B------:R-:W-:Y:S05]  /*0f70*/  BSYNC B3 ;  /* 0x0000000000037941 */ /* 0x000fea0003800000 */
.L_x_37:
[----:B------:R-:W-:Y:S04]  /*0f80*/  BSSY B3, `(.L_x_39) ;  /* 0x000001a000037945 */ /* 0x000fe80003800000 */
[----:B------:R-:W-:Y:S04]  /*0f90*/  BSSY B4, `(.L_x_40) ;  /* 0x0000015000047945 */ /* 0x000fe80003800000 */
[----:B------:R-:W-:Y:S05]  /*0fa0*/  @P2 BRA `(.L_x_41) ;  /* 0x0000000000202947 */ /* 0x000fea0003800000 */
[----:B-12---:R-:W1:Y:S02]  /*0fb0*/  LDS R2, [UR16+0x34] ;  /* 0x00003410ff027984 */ /* 0x006e640008000800 */
[----:B-1----:R-:W-:-:S05]  /*0fc0*/  LOP3.LUT R2, R2, 0x38, RZ, 0xb8, !PT ;  /* 0x0000003802027812 */ /* 0x002fca00078eb8ff */
[----:B------:R1:W-:Y:S01]  /*0fd0*/  STS [UR16+0x34], R2 ;  /* 0x00003402ff007988 */ /* 0x0003e20008000810 */
[----:B------:R-:W-:Y:S05]  /*0fe0*/  @P2 BRA `(.L_x_42) ;  /* 0x0000000000202947 */ /* 0x000fea0003800000 */
[----:B-1----:R-:W1:Y:S01]  /*0ff0*/  LDS R2, [UR16+0x8] ;  /* 0x00000810ff027984 */ /* 0x002e620008000800 */
[----:B----4-:R-:W-:-:S05]  /*1000*/  IMAD.MOV.U32 R3, RZ, RZ, 0x780 ;  /* 0x00000780ff037424 */ /* 0x010fca00078e00ff */
[----:B-1----:R-:W-:-:S05]  /*1010*/  LOP3.LUT R2, R2, 0x300, R3, 0xd8, !PT ;  /* 0x0000030002027812 */ /* 0x002fca00078ed803 */
[----:B------:R1:W-:Y:S02]  /*1020*/  STS [UR16+0x8], R2 ;  /* 0x00000802ff007988 */ /* 0x0003e40008000810 */
.L_x_41:
[----:B------:R-:W-:Y:S05]  /*1030*/  @P2 BRA `(.L_x_43) ;  /* 0x0000000000282947 */ /* 0x000fea0003800000 */
[----:B-12---:R-:W1:Y:S02]  /*1040*/  LDS R2, [UR16+0x8] ;  /* 0x00000810ff027984 */ /* 0x006e640008000800 */
[----:B-1----:R-:W-:-:S05]  /*1050*/  LOP3.LUT R2, R2, 0x1800, RZ, 0xb8, !PT ;  /* 0x0000180002027812 */ /* 0x002fca00078eb8ff */
[----:B------:R2:W-:Y:S02]  /*1060*/  STS [UR16+0x8], R2 ;  /* 0x00000802ff007988 */ /* 0x0005e40008000810 */
.L_x_42:
[----:B------:R-:W-:Y:S05]  /*1070*/  @P2 BREAK B4 ;  /* 0x0000000000042942 */ /* 0x000fea0003800000 */
[----:B------:R-:W-:Y:S05]  /*1080*/  @P2 BRA `(.L_x_44) ;  /* 0x0000000000242947 */ /* 0x000fea0003800000 */
[----:B-12---:R-:W1:Y:S01]  /*1090*/  LDS R2, [UR16+0x8] ;  /* 0x00000810ff027984 */ /* 0x006e620008000800 */
[----:B----4-:R-:W-:-:S05]  /*10a0*/  IMAD.MOV.U32 R3, RZ, RZ, 0x6000 ;  /* 0x00006000ff037424 */ /* 0x010fca00078e00ff */
[----:B-1----:R-:W-:-:S04]  /*10b0*/  LOP3.LUT R2, R2, 0x6000, R3, 0xd8, !PT ;  /* 0x0000600002027812 */ /* 0x002fc800078ed803 */
[----:B------:R-:W-:-:S05]  /*10c0*/  LOP3.LUT R2, R2, 0x400000, RZ, 0xb8, !PT ;  /* 0x0040000002027812 */ /* 0x000fca00078eb8ff */
[----:B------:R1:W-:Y:S02]  /*10d0*/  STS [UR16+0x8], R2 ;  /* 0x00000802ff007988 */ /* 0x0003e40008000810 */
.L_x_43:
[----:B------:R-:W-:Y:S05]  /*10e0*/  BSYNC B4 ;  /* 0x0000000000047941 */ /* 0x000fea0003800000 */
.L_x_40:
[----:B-12---:R-:W1:Y:S02]  /*10f0*/  @!P2 LDS R2, [UR16+0x8] ;  /* 0x00000810ff02a984 */ /* 0x006e640008000800 */
[----:B-1----:R-:W-:-:S05]  /*1100*/  @!P2 LOP3.LUT R2, R2, 0x8000, RZ, 0xb8, !PT ;  /* 0x000080000202a812 */ /* 0x002fca00078eb8ff */
[----:B------:R1:W-:Y:S02]  /*1110*/  @!P2 STS [UR16+0x8], R2 ;  /* 0x00000802ff00a988 */ /* 0x0003e40008000810 */
.L_x_44:
[----:B------:R-:W-:Y:S05]  /*1120*/  BSYNC B3 ;  /* 0x0000000000037941 */ /* 0x000fea0003800000 */
.L_x_39:
[----:B------:R-:W-:Y:S05]  /*1130*/  WARPSYNC.ALL ;  /* 0x0000000000007948 */ /* 0x000fea0003800000 */
[----:B------:R-:W-:Y:S01]  /*1140*/  UIADD3 UR5, UR5, 0x100, URZ ;  /* 0x0000010005057890 */ /* 0x000fe2000fffe03f */
[----:B------:R-:W-:Y:S02]  /*1150*/  ISETP.GE.AND P1, PT, R8, 0x1, PT ;  /* 0x000000010800780c */ /* 0x000fe40003f26270 */
[----:B------:R-:W-:Y:S02]  /*1160*/  CS2R R24, SRZ ;  /* 0x0000000000187805 */ /* 0x000fe4000001ff00 */
[----:B------:R-:W-:Y:S01]  /*1170*/  CS2R R26, SRZ ;  /* 0x00000000001a7805 */ /* 0x000fe2000001ff00 */
[----:B------:R-:W-:Y:S01]  /*1180*/  UIADD3 UR28, UP0, UR5, UR28, URZ ;  /* 0x0000001c051c7290 */ /* 0x000fe2000ff1e03f */
[----:B------:R-:W-:-:S02]  /*1190*/  CS2R R28, SRZ ;  /* 0x00000000001c7805 */ /* 0x000fc4000001ff00 */
[----:B------:R-:W-:Y:S01]  /*11a0*/  CS2R R30, SRZ ;  /* 0x00000000001e7805 */ /* 0x000fe2000001ff00 */
[----:B------:R-:W-:Y:S01]  /*11b0*/  IMAD.MOV.U32 R32, RZ, RZ, RZ ;  /* 0x000000ffff207224 */ /* 0x000fe200078e00ff */
[----:B------:R-:W-:Y:S01]  /*11c0*/  ULEA.HI.X.SX32 UR29, UR5, UR29, 0x1, UP0 ;  /* 0x0000001d051d7291 */ /* 0x000fe200080f0e3f */
[----:B------:R-:W-:Y:S11]  /*11d0*/  @P0 BRA `(.L_x_45) ;  /* 0x0000000000280947 */ /* 0x000ff60003800000 */
[----:B-12---:R-:W5:Y:S01]  /*11e0*/  S2R R2, SR_LANEID ;  /* 0x0000000000027919 */ /* 0x006f620000000000 */
[----:B------:R-:W-:Y:S05]  /*11f0*/  WARPSYNC.ALL ;  /* 0x0000000000007948 */ /* 0x000fea0003800000 */
[----:B-----5:R-:W-:-:S05]  /*1200*/  IMAD.SHL.U32 R4, R2, 0x4, RZ ;  /* 0x0000000402047824 */ /* 0x020fca00078e00ff */
[----:B------:R-:W1:Y:S01]  /*1210*/  LDS R5, [R4+UR16] ;  /* 0x0000001004057984 */ /* 0x000e620008000800 */
[----:B------:R-:W-:-:S05]  /*1220*/  IADD3 R2, P3, R4, UR28, RZ ;  /* 0x0000001c04027c10 */ /* 0x000fca000ff7e0ff */
[----:B----4-:R-:W-:-:S05]  /*1230*/  IMAD.X R3, RZ, RZ, UR29, P3 ;  /* 0x0000001dff037e24 */ /* 0x010fca00098e06ff */
[----:B-1----:R1:W2:Y:S01]  /*1240*/  ATOMG.E.EXCH.STRONG.GPU PT, RZ, [R2], R5 ;  /* 0x0000000502ff73a8 */ /* 0x0022a200041ee100 */
[----:B------:R-:W-:-:S04]  /*1250*/  DEPBAR {5,4,3,2,1,0} ;  /* 0x0000003f0000791a */ /* 0x000fc80000000000 */
[----:B------:R1:W-:Y:S01]  /*1260*/  UTMACCTL.IV [UR28] ;  /* 0x000000001c0079b9 */ /* 0x0003e20008000000 */
[----:B------:R-:W-:Y:S01]  /*1270*/  NOP ;  /* 0x0000000000007918 */ /* 0x000fe20000000000 */
.L_x_45:
[----:B------:R-:W-:Y:S05]  /*1280*/  @P0 BRA `(.L_x_46) ;  /* 0x00000000000c0947 */ /* 0x000fea0003800000 */
[----:B------:R0:W-:Y:S01]  /*1290*/  UTMACMDFLUSH ;  /* 0x00000000000079b7 */ /* 0x0001e20000000000 */
[----:B------:R-:W-:Y:S05]  /*12a0*/  @P0 BRA `(.L_x_46) ;  /* 0x0000000000040947 */ /* 0x000fea0003800000 */
[----:B------:R-:W-:-:S04]  /*12b0*/  DEPBAR.LE SB0, 0x0 ;  /* 0x000080000000791a */ /* 0x000fc80000000000 */
.L_x_46:
[----:B------:R-:W-:Y:S05]  /*12c0*/  WARPSYNC.ALL ;  /* 0x0000000000007948 */ /* 0x000fea0003800000 */
[----:B--2---:R-:W-:Y:S01]  /*12d0*/  BAR.SYNC.DEFER_BLOCKING 0x0 ;  /* 0x0000000000007b1d */ /* 0x004fe20000010000 */
[----:B------:R-:W-:Y:S01]  /*12e0*/  USHF.L.U32 UR14, UR30, 0x6, URZ ;  /* 0x000000061e0e7899 */ /* 0x000fe2000800063f */
[----:B------:R-:W-:Y:S01]  /*12f0*/  IMAD.MOV.U32 R33, RZ, RZ, RZ ;  /* 0x000000ffff217224 */ /* 0x000fe200078e00ff */
[----:B------:R-:W-:Y:S02]  /*1300*/  CS2R R34, SRZ ;  /* 0x0000000000227805 */ /* 0x000fe4000001ff00 */
[----:B------:R-:W-:-:S02]  /*1310*/  CS2R R36, SRZ ;  /* 0x0000000000247805 */ /* 0x000fc4000001ff00 */
[----:B------:R-:W-:Y:S01]  /*1320*/  CS2R R38, SRZ ;  /* 0x0000000000267805 */ /* 0x000fe2000001ff00 */
[----:B------:R-:W-:Y:S01]  /*1330*/  VOTEU.ALL UP0, P2 ;  /* 0x00000000003f7886 */ /* 0x000fe20001000000 */
[----:B------:R-:W-:Y:S01]  /*1340*/  UMOV UR6, 0x1 ;  /* 0x0000000100067882 */ /* 0x000fe20000000000 */
[----:B------:R-:W-:Y:S01]  /*1350*/  VOTEU.ALL UP1, P2 ;  /* 0x00000000003f7886 */ /* 0x000fe20001020000 */
[----:B------:R-:W-:Y:S01]  /*1360*/  VOTEU.ALL UP2, P2 ;  /* 0x00000000003f7886 */ /* 0x000fe20001040000 */
[----:B------:R-:W-:Y:S01]  /*1370*/  CS2R R40, SRZ ;  /* 0x0000000000287805 */ /* 0x000fe2000001ff00 */
[----:B------:R-:W-:-:S04]  /*1380*/  @!UP0 UIADD3 UR8, -UR6, 0x100000, URZ ;  /* 0x0010000006088890 */ /* 0x000fc8000fffe13f */
[----:B------:R-:W-:Y:S02]  /*1390*/  @!UP0 USHF.L.U32 UR9, UR8, 0xb, URZ ;  /* 0x0000000b08098899 */ /* 0x000fe4000800063f */
[----:B------:R-:W-:Y:S01]  /*13a0*/  @!UP0 USHF.L.U32 UR8, UR8, 0x1, URZ ;  /* 0x0000000108088899 */ /* 0x000fe2000800063f */
        /* <DEDUP_REMOVED lines=9> */
[----:B------:R-:W-:Y:S01]  /*1440*/  VOTEU.ALL UP0, P2 ;  /* 0x00000000003f7886 */ /* 0x000fe20001000000 */
[----:B------:R-:W-:Y:S02]  /*1450*/  CS2R R48, SRZ ;  /* 0x0000000000307805 */ /* 0x000fe4000001ff00 */
[----:B------:R-:W-:Y:S02]  /*1460*/  CS2R R50, SRZ ;  /* 0x0000000000327805 */ /* 0x000fe4000001ff00 */
[----:B------:R-:W-:Y:S02]  /*1470*/  CS2R R52, SRZ ;  /* 0x0000000000347805 */ /* 0x000fe4000001ff00 */
[----:B------:R-:W-:Y:S01]  /*1480*/  CS2R R54, SRZ ;  /* 0x0000000000367805 */ /* 0x000fe2000001ff00 */
[----:B------:R-:W2:Y:S02]  /*1490*/  FENCE.VIEW.ASYNC.S ;  /* 0x00000000000073c6 */ /* 0x000ea40000000000 */
[----:B--2---:R-:W2:Y:S02]  /*14a0*/  @!UP0 SYNCS.EXCH.64 URZ, [UR16+0x12000], UR8 ;  /* 0x01200008103f85b2 */ /* 0x004ea40008000100 */
[----:B--2---:R-:W-:Y:S06]  /*14b0*/  BAR.SYNC.DEFER_BLOCKING 0x0 ;  /* 0x0000000000007b1d */ /* 0x004fec0000010000 */
[----:B------:R2:W4:Y:S02]  /*14c0*/  @!UP1 SYNCS.EXCH.64 URZ, [UR16+0x12008], UR10 ;  /* 0x0120080a103f95b2 */ /* 0x0005240008000100 */
[----:B----4-:R-:W-:Y:S01]  /*14d0*/  BAR.SYNC.DEFER_BLOCKING 0x0 ;  /* 0x0000000000007b1d */ /* 0x010fe20000010000 */
[----:B--2---:R-:W-:-:S05]  /*14e0*/  USHF.L.U32 UR11, UR31, 0x7, URZ ;  /* 0x000000071f0b7899 */ /* 0x004fca000800063f */
[----:B------:R2:W4:Y:S01]  /*14f0*/  @!UP2 SYNCS.EXCH.64 URZ, [UR16+0x12010], UR6 ;  /* 0x01201006103fa5b2 */ /* 0x0005220008000100 */
[----:B------:R-:W-:Y:S06]  /*1500*/  @!P1 BRA `(.L_x_47) ;  /* 0x0000000400589947 */ /* 0x000fec0003800000 */
[----:B-1----:R-:W-:Y:S02]  /*1510*/  SHF.R.U32.HI R2, RZ, 0x5, R0 ;  /* 0x00000005ff027819 */ /* 0x002fe40000011600 */
[----:B------:R-:W-:Y:S02]  /*1520*/  CS2R R24, SRZ ;  /* 0x0000000000187805 */ /* 0x000fe4000001ff00 */
[----:B------:R-:W-:Y:S02]  /*1530*/  CS2R R26, SRZ ;  /* 0x00000000001a7805 */ /* 0x000fe4000001ff00 */
[----:B------:R-:W-:Y:S02]  /*1540*/  CS2R R28, SRZ ;  /* 0x00000000001c7805 */ /* 0x000fe4000001ff00 */
[----:B------:R-:W-:Y:S02]  /*1550*/  R2UR UR17, R2 ;  /* 0x00000000021172ca */ /* 0x000fe400000e0000 */
[----:B------:R-:W-:-:S02]  /*1560*/  CS2R R30, SRZ ;  /* 0x00000000001e7805 */ /* 0x000fc4000001ff00 */
[----:B------:R-:W-:Y:S02]  /*1570*/  CS2R R32, SRZ ;  /* 0x0000000000207805 */ /* 0x000fe4000001ff00 */
[----:B------:R-:W-:Y:S02]  /*1580*/  CS2R R34, SRZ ;  /* 0x0000000000227805 */ /* 0x000fe4000001ff00 */
[----:B------:R-:W-:Y:S02]  /*1590*/  CS2R R36, SRZ ;  /* 0x0000000000247805 */ /* 0x000fe4000001ff00 */
[----:B------:R-:W-:Y:S02]  /*15a0*/  CS2R R38, SRZ ;  /* 0x0000000000267805 */ /* 0x000fe4000001ff00 */
[----:B------:R-:W-:Y:S02]  /*15b0*/  CS2R R40, SRZ ;  /* 0x0000000000287805 */ /* 0x000fe4000001ff00 */
[----:B------:R-:W-:-:S02]  /*15c0*/  CS2R R42, SRZ ;  /* 0x00000000002a7805 */ /* 0x000fc4000001ff00 */
[----:B------:R-:W-:Y:S02]  /*15d0*/  CS2R R44, SRZ ;  /* 0x00000000002c7805 */ /* 0x000fe4000001ff00 */
[----:B------:R-:W-:Y:S02]  /*15e0*/  CS2R R46, SRZ ;  /* 0x00000000002e7805 */ /* 0x000fe4000001ff00 */
[----:B------:R-:W-:Y:S02]  /*15f0*/  CS2R R48, SRZ ;  /* 0x0000000000307805 */ /* 0x000fe4000001ff00 */
[----:B------:R-:W-:Y:S02]  /*1600*/  CS2R R50, SRZ ;  /* 0x0000000000327805 */ /* 0x000fe4000001ff00 */
[----:B------:R-:W-:Y:S02]  /*1610*/  CS2R R52, SRZ ;  /* 0x0000000000347805 */ /* 0x000fe4000001ff00 */
[----:B------:R-:W-:Y:S01]  /*1620*/  CS2R R54, SRZ ;  /* 0x0000000000367805 */ /* 0x000fe2000001ff00 */
[----:B------:R-:W-:Y:S01]  /*1630*/  UMOV UR5, URZ ;  /* 0x0000003f00057c82 */ /* 0x000fe20008000000 */
[----:B------:R-:W-:-:S05]  /*1640*/  UMOV UR10, URZ ;  /* 0x0000003f000a7c82 */ /* 0x000fca0008000000 */
.L_x_49:
[----:B----4-:R-:W-:Y:S01]  /*1650*/  BAR.SYNC.DEFER_BLOCKING 0x0 ;  /* 0x0000000000007b1d */ /* 0x010fe20000010000 */
[----:B------:R-:W-:Y:S01]  /*1660*/  ULEA UR20, UR5, UR16, 0x3 ;  /* 0x0000001005147291 */ /* 0x000fe2000f8e183f */
[----:B------:R-:W-:Y:S01]  /*1670*/  @!P2 IMAD.MOV.U32 R2, RZ, RZ, 0x6000 ;  /* 0x00006000ff02a424 */ /* 0x000fe200078e00ff */
[----:B------:R-:W-:Y:S01]  /*1680*/  ELECT P0, URZ, PT ;  /* 0x00000000003f782f */ /* 0x000fe20003800000 */
[----:B------:R-:W-:-:S03]  /*1690*/  ULEA UR8, UR5, UR16, 0xe ;  /* 0x0000001005087291 */ /* 0x000fc6000f8e703f */
[----:B------:R-:W-:Y:S02]  /*16a0*/  ISETP.LT.U32.AND P0, PT, R6, 0x20, P0 ;  /* 0x000000200600780c */ /* 0x000fe40000701070 */
[----:B------:R-:W-:Y:S01]  /*16b0*/  ELECT P1, URZ, PT ;  /* 0x00000000003f782f */ /* 0x000fe20003820000 */
[----:B------:R-:W-:-:S03]  /*16c0*/  ULEA UR12, UR5, UR16, 0xd ;  /* 0x00000010050c7291 */ /* 0x000fc6000f8e683f */
[----:B------:R-:W-:Y:S01]  /*16d0*/  ISETP.LT.U32.AND P1, PT, R6, 0x20, P1 ;  /* 0x000000200600780c */ /* 0x000fe20000f21070 */
[----:B------:R-:W-:Y:S01]  /*16e0*/  UMOV UR15, UR10 ;  /* 0x0000000a000f7c82 */ /* 0x000fe20008000000 */
[----:B------:R-:W-:-:S05]  /*16f0*/  UIADD3 UR12, UR12, 0xc000, URZ ;  /* 0x0000c0000c0c7890 */ /* 0x000fca000fffe03f */
[----:B------:R-:W-:Y:S01]  /*1700*/  VOTEU.ANY UP0, P0 ;  /* 0x00000000003f7886 */ /* 0x000fe20000000100 */
[----:B------:R-:W-:Y:S01]  /*1710*/  VOTEU.ANY UP2, P0 ;  /* 0x00000000003f7886 */ /* 0x000fe20000040100 */
[----:B------:R1:W-:Y:S01]  /*1720*/  @!P2 SYNCS.ARRIVE.TRANS64 RZ, [UR20+0x12000], R2 ;  /* 0x01200002ffffa9a7 */ /* 0x0003e20008000014 */
[----:B------:R4:W-:Y:S06]  /*1730*/  MEMBAR.ALL.CTA ;  /* 0x0000000000007992 */ /* 0x0009ec0000008000 */
[----:B----4-:R-:W4:Y:S01]  /*1740*/  FENCE.VIEW.ASYNC.S ;  /* 0x00000000000073c6 */ /* 0x010f220000000000 */
[----:B------:R-:W-:Y:S01]  /*1750*/  @UP0 UIADD3 UR9, UR20, 0x12000, URZ ;  /* 0x0001200014090890 */ /* 0x000fe2000fffe03f */
[----:B--2---:R-:W-:Y:S01]  /*1760*/  @UP0 UMOV UR6, UR24 ;  /* 0x0000001800060c82 */ /* 0x004fe20008000000 */
[----:B------:R-:W-:Y:S01]  /*1770*/  @UP0 UMOV UR7, UR25 ;  /* 0x0000001900070c82 */ /* 0x000fe20008000000 */
[----:B----4-:R-:W-:Y:S01]  /*1780*/  VOTEU.ANY UP1, P1 ;  /* 0x00000000003f7886 */ /* 0x010fe20000820100 */
[----:B------:R-:W-:Y:S01]  /*1790*/  VOTEU.ANY UP3, P1 ;  /* 0x00000000003f7886 */ /* 0x000fe20000860100 */
[----:B-1----:R-:W-:-:S03]  /*17a0*/  IMAD.U32 R2, RZ, RZ, UR4 ;  /* 0x00000004ff027e24 */ /* 0x002fc6000f8e00ff */
[----:B------:R-:W-:Y:S01]  /*17b0*/  @UP1 UIADD3 UR13, UR20, 0x12000, URZ ;  /* 0x00012000140d1890 */ /* 0x000fe2000fffe03f */
[----:B------:R-:W-:Y:S01]  /*17c0*/  @UP1 UMOV UR18, UR26 ;  /* 0x0000001a00121c82 */ /* 0x000fe20008000000 */
[----:B------:R-:W-:Y:S01]  /*17d0*/  @UP1 UMOV UR19, UR27 ;  /* 0x0000001b00131c82 */ /* 0x000fe20008000000 */
[----:B------:R-:W-:Y:S01]  /*17e0*/  SHF.L.U32 R2, R2, 0x1f, RZ ;  /* 0x0000001f02027819 */ /* 0x000fe200000006ff */
[----:B------:R-:W-:Y:S06]  /*17f0*/  BAR.SYNC.DEFER_BLOCKING 0x0 ;  /* 0x0000000000007b1d */ /* 0x000fec0000010000 */
[----:B------:R1:W-:Y:S02]  /*1800*/  @UP2 UTMALDG.2D [UR8], [UR6] ;  /* 0x00000008060025b4 */ /* 0x0003e40008008000 */
[----:B------:R-:W-:Y:S06]  /*1810*/  BAR.SYNC.DEFER_BLOCKING 0x0 ;  /* 0x0000000000007b1d */ /* 0x000fec0000010000 */
[----:B------:R1:W-:Y:S02]  /*1820*/  @UP3 UTMALDG.2D [UR12], [UR18] ;  /* 0x0000000c120035b4 */ /* 0x0003e40008008000 */
[----:B------:R-:W-:Y:S06]  /*1830*/  BAR.SYNC.DEFER_BLOCKING 0x0 ;  /* 0x0000000000007b1d */ /* 0x000fec0000010000 */
[----:B------:R-:W2:Y:S02]  /*1840*/  SYNCS.PHASECHK.TRANS64.TRYWAIT P0, [UR20+0x12000], R2 ;  /* 0x01200002ff0075a7 */ /* 0x000ea40008000154 */
[----:B-12---:R-:W-:Y:S05]  /*1850*/  @!P0 BRA `(.L_x_48) ;  /* 0x00000004006c8947 */ /* 0x006fea0003800000 */
.L_x_50:
[----:B------:R-:W-:Y:S01]  /*1860*/  USHF.L.U32 UR6, UR17, 0x7, URZ ;  /* 0x0000000711067899 */ /* 0x000fe2000800063f */
[----:B------:R-:W-:Y:S02]  /*1870*/  WARPGROUP.DEPBAR.LE gsb0, 0x0 ;  /* 0x00008000000079c5 */ /* 0x000fe40000010000 */
[----:B------:R-:W-:Y:S01]  /*1880*/  USHF.R.U32.HI UR22, URZ, 0x4, UR12 ;  /* 0x000000043f167899 */ /* 0x000fe2000801160c */
[----:B------:R-:W-:Y:S01]  /*1890*/  WARPGROUP.ARRIVE ;  /* 0x00000000000079c5 */ /* 0x000fe20000000000 */
[----:B------:R-:W-:Y:S01]  /*18a0*/  ULOP3.LUT UR6, UR6, 0x200, URZ, 0xc0, !UPT ;  /* 0x0000020006067892 */ /* 0x000fe2000f8ec03f */
[----:B------:R-:W1:Y:S01]  /*18b0*/  LDC R2, c[0x0][0x230] ;  /* 0x00008c00ff027b82 */ /* 0x000e620000000800 */
[----:B------:R-:W-:Y:S02]  /*18c0*/  USGXT.U32 UR22, UR22, 0xe ;  /* 0x0000000e1616789a */ /* 0x000fe40008000000 */
[----:B------:R-:W-:Y:S01]  /*18d0*/  ULEA.HI UR6, UR8, UR6, URZ, 0x1c ;  /* 0x0000000608067291 */ /* 0x000fe2000f8fe03f */
[----:B------:R-:W-:Y:S01]  /*18e0*/  UMOV UR21, 0x40000040 ;  /* 0x4000004000157882 */ /* 0x000fe20000000000 */
[----:B------:R-:W-:-:S02]  /*18f0*/  UMOV UR23, 0x40000040 ;  /* 0x4000004000177882 */ /* 0x000fc40000000000 */
[----:B------:R-:W-:Y:S01]  /*1900*/  ULOP3.LUT UR20, UR6, 0x3fff, URZ, 0xc0, !UPT ;  /* 0x00003fff06147892 */ /* 0x000fe2000f8ec03f */
[----:B------:R-:W-:Y:S02]  /*1910*/  UMOV UR7, URZ ;  /* 0x0000003f00077c82 */ /* 0x000fe40008000000 */
[----:B------:R-:W-:Y:S01]  /*1920*/  UMOV UR6, URZ ;  /* 0x0000003f00067c82 */ /* 0x000fe20008000000 */
[----:B------:R-:W-:Y:S02]  /*1930*/  UIADD3 UR10, UR10, 0x40, URZ ;  /* 0x000000400a0a7890 */ /* 0x000fe4000fffe03f */
[----:B------:R-:W-:-:S03]  /*1940*/  UIADD3 UR5, UR5, 0x1, URZ ;  /* 0x0000000105057890 */ /* 0x000fc6000fffe03f */
[----:B------:R-:W-:Y:S01]  /*1950*/  HGMMA.64x64x16.F32 R24, gdesc[UR20].tnspB, R24 ;  /* 0x40e00000141879f0 */ /* 0x000fe20008700818 */
[----:B------:R-:W-:Y:S02]  /*1960*/  UIADD3 UR20, UP0, UR20, 0x2, URZ ;  /* 0x0000000214147890 */ /* 0x000fe4000ff1e03f */
[----:B------:R-:W-:Y:S02]  /*1970*/  UIADD3 UR22, UP1, UR22, 0x80, URZ ;  /* 0x0000008016167890 */ /* 0x000fe4000ff3e03f */
[----:B------:R-:W-:Y:S02]  /*1980*/  UIADD3.X UR21, UR6, 0x40000040, URZ, UP0, !UPT ;  /* 0x4000004006157890 */ /* 0x000fe400087fe43f */
[----:B------:R-:W-:Y:S01]  /*1990*/  UIADD3.X UR23, UR7, 0x40000040, URZ, UP1, !UPT ;  /* 0x4000004007177890 */ /* 0x000fe20008ffe43f */
[----:B-1----:R-:W-:Y:S01]  /*19a0*/  ISETP.LE.AND P0, PT, R2, UR10, PT ;  /* 0x0000000a02007c0c */ /* 0x002fe2000bf03270 */
[----:B------:R-:W-:Y:S02]  /*19b0*/  UIADD3.64 UR32, UR20, 0x2, URZ ;  /* 0x0000000214207897 */ /* 0x000fe4000fffe03f */
[----:B------:R-:W-:-:S02]  /*19c0*/  UIADD3.64 UR34, UR22, 0x80, URZ ;  /* 0x0000008016227897 */ /* 0x000fc4000fffe03f */
[----:B------:R-:W-:-:S04]  /*19d0*/  UISETP.NE.U32.AND UP0, UPT, UR5, 0x3, UPT ;  /* 0x000000030500788c */ /* 0x000fc8000bf05070 */
[----:B------:R-:W-:Y:S02]  /*19e0*/  USEL UR6, URZ, 0x1, UP0 ;  /* 0x000000013f067887 */ /* 0x000fe40008000000 */
[----:B------:R-:W-:Y:S02]  /*19f0*/  USEL UR5, UR5, URZ, UP0 ;  /* 0x0000003f05057287 */ /* 0x000fe40008000000 */
[----:B------:R-:W-:Y:S01]  /*1a00*/  ULOP3.LUT UR4, UR4, UR6, URZ, 0x3c, !UPT ;  /* 0x0000000604047292 */ /* 0x000fe2000f8e3c3f */
[----:B------:R-:W-:Y:S01]  /*1a10*/  HGMMA.64x64x16.F32 R24, gdesc[UR20].tnspB, R24 ;  /* 0x40e00000141879f0 */ /* 0x000fe20008700818 */
[----:B------:R-:W-:Y:S02]  /*1a20*/  UIADD3.64 UR20, UR20, 0x4, URZ ;  /* 0x0000000414147897 */ /* 0x000fe4000fffe03f */
[----:B------:R-:W-:Y:S01]  /*1a30*/  UIADD3.64 UR22, UR22, 0x100, URZ ;  /* 0x0000010016167897 */ /* 0x000fe2000fffe03f */
[----:B------:R-:W-:Y:S08]  /*1a40*/  HGMMA.64x64x16.F32 R24, gdesc[UR32].tnspB, R24 ;  /* 0x40e00000201879f0 */ /* 0x000ff00008700818 */
[----:B------:R-:W-:Y:S01]  /*1a50*/  HGMMA.64x64x16.F32 R24, gdesc[UR20].tnspB, R24, gsb0 ;  /* 0x40e00000141879f0 */ /* 0x000fe20008000818 */
[----:B------:R-:W-:Y:S05]  /*1a60*/  @!P0 BRA `(.L_x_49) ;  /* 0xfffffff800f88947 */ /* 0x000fea000383ffff */
.L_x_47:
[----:B------:R-:W-:Y:S02]  /*1a70*/  WARPGROUP.DEPBAR.LE gsb0, 0x0 ;  /* 0x00008000000079c5 */ /* 0x000fe40000010000 */
[----:B----4-:R-:W-:Y:S01]  /*1a80*/  BAR.SYNC.DEFER_BLOCKING 0x0 ;  /* 0x0000000000007b1d */ /* 0x010fe20000010000 */
[C---:B-1----:R-:W-:Y:S01]  /*1a90*/  IMAD.SHL.U32 R2, R0.reuse, 0x80, RZ ;  /* 0x0000008000027824 */ /* 0x042fe200078e00ff */
[----:B------:R-:W-:Y:S01]  /*1aa0*/  F2FP.F16.F32.PACK_AB R24, R25, R24 ;  /* 0x000000181918723e */ /* 0x000fe200000000ff */
[----:B------:R-:W-:Y:S01]  /*1ab0*/  IMAD.SHL.U32 R3, R0, 0x40, RZ ;  /* 0x0000004000037824 */ /* 0x000fe200078e00ff */
[----:B------:R-:W-:Y:S02]  /*1ac0*/  F2FP.F16.F32.PACK_AB R25, R27, R26 ;  /* 0x0000001a1b19723e */ /* 0x000fe400000000ff */
[----:B------:R-:W-:Y:S02]  /*1ad0*/  ELECT P0, URZ, PT ;  /* 0x00000000003f782f */ /* 0x000fe40003800000 */
[----:B------:R-:W-:Y:S01]  /*1ae0*/  LOP3.LUT R2, R2, 0x780, RZ, 0xc0, !PT ;  /* 0x0000078002027812 */ /* 0x000fe200078ec0ff */
[----:B------:R-:W-:Y:S01]  /*1af0*/  UMOV UR17, UR14 ;  /* 0x0000000e00117c82 */ /* 0x000fe20008000000 */
[----:B------:R-:W-:Y:S01]  /*1b00*/  F2FP.F16.F32.PACK_AB R32, R33, R32 ;  /* 0x000000202120723e */ /* 0x000fe200000000ff */
[----:B------:R-:W-:Y:S01]  /*1b10*/  UMOV UR18, UR11 ;  /* 0x0000000b00127c82 */ /* 0x000fe20008000000 */
[----:B-----5:R-:W-:Y:S01]  /*1b20*/  LOP3.LUT R4, R2, 0x3800, R3, 0xf8, !PT ;  /* 0x0000380002047812 */ /* 0x020fe200078ef803 */
[----:B------:R-:W-:Y:S01]  /*1b30*/  IMAD.SHL.U32 R2, R0, 0x10, RZ ;  /* 0x0000001000027824 */ /* 0x000fe200078e00ff */
[----:B------:R-:W-:-:S02]  /*1b40*/  F2FP.F16.F32.PACK_AB R26, R29, R28 ;  /* 0x0000001c1d1a723e */ /* 0x000fc400000000ff */
[----:B------:R-:W-:Y:S02]  /*1b50*/  F2FP.F16.F32.PACK_AB R27, R31, R30 ;  /* 0x0000001e1f1b723e */ /* 0x000fe400000000ff */
[----:B------:R-:W-:Y:S02]  /*1b60*/  LOP3.LUT R3, R2, 0x70, RZ, 0xc0, !PT ;  /* 0x0000007002037812 */ /* 0x000fe400078ec0ff */
[----:B------:R-:W-:Y:S02]  /*1b70*/  F2FP.F16.F32.PACK_AB R33, R35, R34 ;  /* 0x000000222321723e */ /* 0x000fe400000000ff */
[----:B------:R-:W-:Y:S02]  /*1b80*/  LOP3.LUT R3, R3, 0x10, R0, 0x78, !PT ;  /* 0x0000001003037812 */ /* 0x000fe400078e7800 */
[----:B------:R-:W-:Y:S01]  /*1b90*/  F2FP.F16.F32.PACK_AB R40, R41, R40 ;  /* 0x000000282928723e */ /* 0x000fe200000000ff */
[----:B------:R-:W1:Y:S02]  /*1ba0*/  @!P2 SYNCS.CCTL.IV [UR16+0x12000] ;  /* 0x01200000ff00a9b1 */ /* 0x000e640008000010 */
[----:B-1----:R-:W-:Y:S01]  /*1bb0*/  BAR.SYNC.DEFER_BLOCKING 0x0 ;  /* 0x0000000000007b1d */ /* 0x002fe20000010000 */
[----:B------:R-:W-:-:S02]  /*1bc0*/  LOP3.LUT R3, R4, R3, RZ, 0xfc, !PT ;  /* 0x0000000304037212 */ /* 0x000fc400078efcff */
[----:B------:R-:W-:Y:S02]  /*1bd0*/  F2FP.F16.F32.PACK_AB R34, R37, R36 ;  /* 0x000000242522723e */ /* 0x000fe400000000ff */
[C---:B------:R-:W-:Y:S01]  /*1be0*/  LOP3.LUT R2, R3.reuse, 0x20, RZ, 0x3c, !PT ;  /* 0x0000002003027812 */ /* 0x040fe200078e3cff */
[C---:B------:R-:W-:Y:S01]  /*1bf0*/  VIADD R0, R3.reuse, UR16 ;  /* 0x0000001003007c36 */ /* 0x040fe20008000000 */
[C---:B------:R-:W-:Y:S02]  /*1c00*/  LOP3.LUT R4, R3.reuse, 0x40, RZ, 0x3c, !PT ;  /* 0x0000004003047812 */ /* 0x040fe400078e3cff */
[----:B------:R-:W-:Y:S01]  /*1c10*/  LOP3.LUT R3, R3, 0x60, RZ, 0x3c, !PT ;  /* 0x0000006003037812 */ /* 0x000fe200078e3cff */
[----:B------:R-:W-:Y:S01]  /*1c20*/  VIADD R2, R2, UR16 ;  /* 0x0000001002027c36 */ /* 0x000fe20008000000 */
[----:B------:R-:W-:Y:S01]  /*1c30*/  F2FP.F16.F32.PACK_AB R35, R39, R38 ;  /* 0x000000262723723e */ /* 0x000fe200000000ff */
[----:B------:R-:W-:Y:S01]  /*1c40*/  VIADD R4, R4, UR16 ;  /* 0x0000001004047c36 */ /* 0x000fe20008000000 */
[----:B------:R-:W-:Y:S01]  /*1c50*/  F2FP.F16.F32.PACK_AB R41, R43, R42 ;  /* 0x0000002a2b29723e */ /* 0x000fe200000000ff */
[----:B------:R-:W-:Y:S01]  /*1c60*/  VIADD R3, R3, UR16 ;  /* 0x0000001003037c36 */ /* 0x000fe20008000000 */
[----:B------:R-:W-:-:S02]  /*1c70*/  F2FP.F16.F32.PACK_AB R48, R49, R48 ;  /* 0x000000303130723e */ /* 0x000fc400000000ff */
[----:B------:R-:W-:Y:S02]  /*1c80*/  F2FP.F16.F32.PACK_AB R42, R45, R44 ;  /* 0x0000002c2d2a723e */ /* 0x000fe400000000ff */
[----:B------:R-:W-:Y:S02]  /*1c90*/  F2FP.F16.F32.PACK_AB R43, R47, R46 ;  /* 0x0000002e2f2b723e */ /* 0x000fe400000000ff */
[----:B------:R-:W-:Y:S02]  /*1ca0*/  F2FP.F16.F32.PACK_AB R49, R51, R50 ;  /* 0x000000323331723e */ /* 0x000fe400000000ff */
[----:B------:R-:W-:Y:S01]  /*1cb0*/  F2FP.F16.F32.PACK_AB R50, R53, R52 ;  /* 0x000000343532723e */ /* 0x000fe200000000ff */
[----:B------:R-:W1:Y:S02]  /*1cc0*/  @!P2 SYNCS.CCTL.IV [UR16+0x12008] ;  /* 0x01200800ff00a9b1 */ /* 0x000e640008000010 */
[----:B-1----:R-:W-:Y:S01]  /*1cd0*/  BAR.SYNC.DEFER_BLOCKING 0x0 ;  /* 0x0000000000007b1d */ /* 0x002fe20000010000 */
[----:B------:R-:W-:-:S02]  /*1ce0*/  F2FP.F16.F32.PACK_AB R51, R55, R54 ;  /* 0x000000363733723e */ /* 0x000fc400000000ff */
[----:B------:R-:W-:-:S13]  /*1cf0*/  ISETP.LT.U32.AND P0, PT, R6, 0x20, P0 ;  /* 0x000000200600780c */ /* 0x000fda0000701070 */
[----:B------:R-:W-:Y:S01]  /*1d00*/  VOTEU.ANY UP0, P0 ;  /* 0x00000000003f7886 */ /* 0x000fe20000000100 */
[----:B------:R-:W-:-:S04]  /*1d10*/  VOTEU.ANY UP1, P0 ;  /* 0x00000000003f7886 */ /* 0x000fc80000020100 */
[----:B--2---:R-:W-:Y:S01]  /*1d20*/  @UP0 UMOV UR6, UR28 ;  /* 0x0000001c00060c82 */ /* 0x004fe20008000000 */
[----:B------:R-:W-:Y:S01]  /*1d30*/  @UP0 UMOV UR7, UR29 ;  /* 0x0000001d00070c82 */ /* 0x000fe20008000000 */
[----:B------:R-:W1:Y:S02]  /*1d40*/  @!P2 SYNCS.CCTL.IV [UR16+0x12010] ;  /* 0x01201000ff00a9b1 */ /* 0x000e640008000010 */
[----:B-1----:R-:W-:Y:S04]  /*1d50*/  STSM.16.M88.4 [R0], R24 ;  /* 0x0000001800007844 */ /* 0x002fe80000000200 */
[----:B------:R-:W-:Y:S04]  /*1d60*/  STSM.16.M88.4 [R2], R32 ;  /* 0x0000002002007844 */ /* 0x000fe80000000200 */
[----:B------:R-:W-:Y:S04]  /*1d70*/  STSM.16.M88.4 [R4], R40 ;  /* 0x0000002804007844 */ /* 0x000fe80000000200 */
[----:B------:R-:W-:Y:S01]  /*1d80*/  STSM.16.M88.4 [R3], R48 ;  /* 0x0000003003007844 */ /* 0x000fe20000000200 */
[----:B------:R1:W-:Y:S06]  /*1d90*/  MEMBAR.ALL.CTA ;  /* 0x0000000000007992 */ /* 0x0003ec0000008000 */
[----:B-1----:R-:W1:Y:S02]  /*1da0*/  FENCE.VIEW.ASYNC.S ;  /* 0x00000000000073c6 */ /* 0x002e640000000000 */
[----:B-1----:R-:W-:Y:S06]  /*1db0*/  BAR.SYNC.DEFER_BLOCKING 0x0 ;  /* 0x0000000000007b1d */ /* 0x002fec0000010000 */
[----:B------:R1:W-:Y:S01]  /*1dc0*/  @UP1 UTMASTG.2D [UR16], [UR6] ;  /* 0x00000010060013b5 */ /* 0x0003e20008008000 */
[----:B------:R0:W-:Y:S01]  /*1dd0*/  UTMACMDFLUSH ;  /* 0x00000000000079b7 */ /* 0x0001e20000000000 */
[----:B------:R-:W-:-:S04]  /*1de0*/  DEPBAR.LE SB0, 0x0 ;  /* 0x000080000000791a */ /* 0x000fc80000000000 */
[----:B------:R-:W-:Y:S06]  /*1df0*/  BAR.SYNC.DEFER_BLOCKING 0x0 ;  /* 0x0000000000007b1d */ /* 0x000fec0000010000 */
[----:B-1----:R-:W-:Y:S05]  /*1e00*/  EXIT ;  /* 0x000000000000794d */ /* 0x002fea0003800000 */
.L_x_48:
[----:B------:R-:W1:Y:S02]  /*1e10*/  SYNCS.PHASECHK.TRANS64.TRYWAIT P0, [UR20+0x12000], R2 ;  /* 0x01200002ff0075a7 */ /* 0x000e640008000154 */
[----:B-1----:R-:W-:Y:S05]  /*1e20*/  @!P0 BRA `(.L_x_48) ;  /* 0xfffffffc00f88947 */ /* 0x002fea000383ffff */
[----:B------:R-:W-:Y:S05]  /*1e30*/  BRA `(.L_x_50) ;  /* 0xfffffff800887947 */ /* 0x000fea000383ffff */
.L_x_51:
[----:B------:R-:W-:-:S00]  /*1e40*/  BRA `(.L_x_51) ;  /* 0xfffffffc00fc7947 */ /* 0x000fc0000383ffff */
[----:B------:R-:W-:-:S00]  /*1e50*/  NOP ;  /* 0x0000000000007918 */ /* 0x000fc00000000000 */
        /* <DEDUP_REMOVED lines=10> */
.L_x_52:


//--------------------- .nv.shared.gluon_wgmma    --------------------------
	.section	.nv.shared.gluon_wgmma,"aw",@nobits
	.sectionflags	@""
	.align	16
	.zero		1024


//--------------------- .nv.shared.reserved.0     --------------------------
	.section	.nv.shared.reserved.0,"aw",@nobits
	.weak		__nv_reservedSMEM_offset_0_alias
	.size		__nv_reservedSMEM_offset_0_alias, 0, 0
	.other		__nv_reservedSMEM_offset_0_alias,@"STO_CUDA_RESERVED_SHARED STV_DEFAULT"
__nv_reservedSMEM_offset_0_alias:
	.zero		0


//--------------------- .nv.constant0.gluon_wgmma --------------------------
	.section	.nv.constant0.gluon_wgmma,"a",@progbits
	.sectionflags	@""
	.align	4
.nv.constant0.gluon_wgmma:
	.zero		608


//--------------------- SYMBOLS --------------------------

	.type		.nv.reservedSmem.offset0,@object
	.size		.nv.reservedSmem.offset0,0x4
